	.target	sm_90a

	.elftype	@"ET_EXEC"


//--------------------- .note.nv.tkinfo           --------------------------
	.section	.note.nv.tkinfo,"",@"SHT_NOTE"
	.sectionflags	@"SHF_NOTE_NV_TKINFO"
	.tkinfo
        /*0018*/ 	.word	0x00000002
        /*0030*/ 	.string	""
        /*0030*/ 	.string	"ptxas"
        /*0030*/ 	.string	"Cuda compilation tools, release 13.0, V13.0.88"
        /*0030*/ 	.string	"Build cuda_13.0.r13.0/compiler.36424714_0"
        /*0030*/ 	.string	"-arch sm_90a -m 64 "



//--------------------- .note.nv.cuinfo           --------------------------
	.section	.note.nv.cuinfo,"",@"SHT_NOTE"
	.sectionflags	@"SHF_NOTE_NV_CUINFO"
        /*0018*/ 	.short	0x0002
        /*001a*/ 	.short	0x005a
        /*001c*/ 	.short	0x0082
	.zero		2


//--------------------- .nv.info                  --------------------------
	.section	.nv.info,"",@"SHT_CUDA_INFO"
	.align	4


	//----- nvinfo : EIATTR_REGCOUNT
	.align		4
        /*0000*/ 	.byte	0x04, 0x2f
        /*0002*/ 	.short	(.L_1 - .L_0)
	.align		4
.L_0:
        /*0004*/ 	.word	index@(_ZN17fastertransformer32add_bias_gelu_COL32_int32I_int8OEPaPKiPKfiiS4_S4_S4_)
        /*0008*/ 	.word	0x00000016


	//----- nvinfo : EIATTR_FRAME_SIZE
	.align		4
.L_1:
        /*000c*/ 	.byte	0x04, 0x11
        /*000e*/ 	.short	(.L_3 - .L_2)
	.align		4
.L_2:
        /*0010*/ 	.word	index@(_ZN17fastertransformer32add_bias_gelu_COL32_int32I_int8OEPaPKiPKfiiS4_S4_S4_)
        /*0014*/ 	.word	0x00000000


	//----- nvinfo : EIATTR_REGCOUNT
	.align		4
.L_3:
        /*0018*/ 	.byte	0x04, 0x2f
        /*001a*/ 	.short	(.L_5 - .L_4)
	.align		4
.L_4:
        /*001c*/ 	.word	index@(_ZN17fastertransformer32add_bias_gelu_COL32_int32I_int8OEP5char4PK4int4PK7__half2iiPK6float4PKfSC_)
        /*0020*/ 	.word	0x0000001a


	//----- nvinfo : EIATTR_FRAME_SIZE
	.align		4
.L_5:
        /*0024*/ 	.byte	0x04, 0x11
        /*0026*/ 	.short	(.L_7 - .L_6)
	.align		4
.L_6:
        /*0028*/ 	.word	index@(_ZN17fastertransformer32add_bias_gelu_COL32_int32I_int8OEP5char4PK4int4PK7__half2iiPK6float4PKfSC_)
        /*002c*/ 	.word	0x00000000


	//----- nvinfo : EIATTR_REGCOUNT
	.align		4
.L_7:
        /*0030*/ 	.byte	0x04, 0x2f
        /*0032*/ 	.short	(.L_9 - .L_8)
	.align		4
.L_8:
        /*0034*/ 	.word	index@(_ZN17fastertransformer26add_bias_gelu_COL32_int8IOI6__halfEEvPaPKT_iiPKfS7_)
        /*0038*/ 	.word	0x00000017


	//----- nvinfo : EIATTR_FRAME_SIZE
	.align		4
.L_9:
        /*003c*/ 	.byte	0x04, 0x11
        /*003e*/ 	.short	(.L_11 - .L_10)
	.align		4
.L_10:
        /*0040*/ 	.word	index@(_ZN17fastertransformer26add_bias_gelu_COL32_int8IOI6__halfEEvPaPKT_iiPKfS7_)
        /*0044*/ 	.word	0x00000000


	//----- nvinfo : EIATTR_REGCOUNT
	.align		4
.L_11:
        /*0048*/ 	.byte	0x04, 0x2f
        /*004a*/ 	.short	(.L_13 - .L_12)
	.align		4
.L_12:
        /*004c*/ 	.word	index@(_ZN17fastertransformer26add_bias_gelu_COL32_int8IOIfEEvPaPKaPKT_iiPKfS8_)
        /*0050*/ 	.word	0x0000001a


	//----- nvinfo : EIATTR_FRAME_SIZE
	.align		4
.L_13:
        /*0054*/ 	.byte	0x04, 0x11
        /*0056*/ 	.short	(.L_15 - .L_14)
	.align		4
.L_14:
        /*0058*/ 	.word	index@(_ZN17fastertransformer26add_bias_gelu_COL32_int8IOIfEEvPaPKaPKT_iiPKfS8_)
        /*005c*/ 	.word	0x00000000


	//----- nvinfo : EIATTR_REGCOUNT
	.align		4
.L_15:
        /*0060*/ 	.byte	0x04, 0x2f
        /*0062*/ 	.short	(.L_17 - .L_16)
	.align		4
.L_16:
        /*0064*/ 	.word	index@(_ZN17fastertransformer26add_bias_gelu_COL32_int8IOI6__halfEEvPaPKaPKT_iiPKfS9_)
        /*0068*/ 	.word	0x00000018


	//----- nvinfo : EIATTR_FRAME_SIZE
	.align		4
.L_17:
        /*006c*/ 	.byte	0x04, 0x11
        /*006e*/ 	.short	(.L_19 - .L_18)
	.align		4
.L_18:
        /*0070*/ 	.word	index@(_ZN17fastertransformer26add_bias_gelu_COL32_int8IOI6__halfEEvPaPKaPKT_iiPKfS9_)
        /*0074*/ 	.word	0x00000000


	//----- nvinfo : EIATTR_REGCOUNT
	.align		4
.L_19:
        /*0078*/ 	.byte	0x04, 0x2f
        /*007a*/ 	.short	(.L_21 - .L_20)
	.align		4
.L_20:
        /*007c*/ 	.word	index@(_ZN17fastertransformer26add_bias_gelu_COL32_int8IOIfEEvPaPKT_iiPKfS6_)
        /*0080*/ 	.word	0x0000001a


	//----- nvinfo : EIATTR_FRAME_SIZE
	.align		4
.L_21:
        /*0084*/ 	.byte	0x04, 0x11
        /*0086*/ 	.short	(.L_23 - .L_22)
	.align		4
.L_22:
        /*0088*/ 	.word	index@(_ZN17fastertransformer26add_bias_gelu_COL32_int8IOIfEEvPaPKT_iiPKfS6_)
        /*008c*/ 	.word	0x00000000


	//----- nvinfo : EIATTR_REGCOUNT
	.align		4
.L_23:
        /*0090*/ 	.byte	0x04, 0x2f
        /*0092*/ 	.short	(.L_25 - .L_24)
	.align		4
.L_24:
        /*0094*/ 	.word	index@(_ZN17fastertransformer24add_bias_gelu_ROW_int8IOIfEEvPaPKaPKT_iiPKfS8_)
        /*0098*/ 	.word	0x00000018


	//----- nvinfo : EIATTR_FRAME_SIZE
	.align		4
.L_25:
        /*009c*/ 	.byte	0x04, 0x11
        /*009e*/ 	.short	(.L_27 - .L_26)
	.align		4
.L_26:
        /*00a0*/ 	.word	index@(_ZN17fastertransformer24add_bias_gelu_ROW_int8IOIfEEvPaPKaPKT_iiPKfS8_)
        /*00a4*/ 	.word	0x00000000


	//----- nvinfo : EIATTR_REGCOUNT
	.align		4
.L_27:
        /*00a8*/ 	.byte	0x04, 0x2f
        /*00aa*/ 	.short	(.L_29 - .L_28)
	.align		4
.L_28:
        /*00ac*/ 	.word	index@(_ZN17fastertransformer24add_bias_gelu_ROW_int8IOI6__halfEEvPaPKaPKT_iiPKfS9_)
        /*00b0*/ 	.word	0x00000015


	//----- nvinfo : EIATTR_FRAME_SIZE
	.align		4
.L_29:
        /*00b4*/ 	.byte	0x04, 0x11
        /*00b6*/ 	.short	(.L_31 - .L_30)
	.align		4
.L_30:
        /*00b8*/ 	.word	index@(_ZN17fastertransformer24add_bias_gelu_ROW_int8IOI6__halfEEvPaPKaPKT_iiPKfS9_)
        /*00bc*/ 	.word	0x00000000


	//----- nvinfo : EIATTR_MIN_STACK_SIZE
	.align		4
.L_31:
        /*00c0*/ 	.byte	0x04, 0x12
        /*00c2*/ 	.short	(.L_33 - .L_32)
	.align		4
.L_32:
        /*00c4*/ 	.word	index@(_ZN17fastertransformer24add_bias_gelu_ROW_int8IOI6__halfEEvPaPKaPKT_iiPKfS9_)
        /*00c8*/ 	.word	0x00000000


	//----- nvinfo : EIATTR_MIN_STACK_SIZE
	.align		4
.L_33:
        /*00cc*/ 	.byte	0x04, 0x12
        /*00ce*/ 	.short	(.L_35 - .L_34)
	.align		4
.L_34:
        /*00d0*/ 	.word	index@(_ZN17fastertransformer24add_bias_gelu_ROW_int8IOIfEEvPaPKaPKT_iiPKfS8_)
        /*00d4*/ 	.word	0x00000000


	//----- nvinfo : EIATTR_MIN_STACK_SIZE
	.align		4
.L_35:
        /*00d8*/ 	.byte	0x04, 0x12
        /*00da*/ 	.short	(.L_37 - .L_36)
	.align		4
.L_36:
        /*00dc*/ 	.word	index@(_ZN17fastertransformer26add_bias_gelu_COL32_int8IOIfEEvPaPKT_iiPKfS6_)
        /*00e0*/ 	.word	0x00000000


	//----- nvinfo : EIATTR_MIN_STACK_SIZE
	.align		4
.L_37:
        /*00e4*/ 	.byte	0x04, 0x12
        /*00e6*/ 	.short	(.L_39 - .L_38)
	.align		4
.L_38:
        /*00e8*/ 	.word	index@(_ZN17fastertransformer26add_bias_gelu_COL32_int8IOI6__halfEEvPaPKaPKT_iiPKfS9_)
        /*00ec*/ 	.word	0x00000000


	//----- nvinfo : EIATTR_MIN_STACK_SIZE
	.align		4
.L_39:
        /*00f0*/ 	.byte	0x04, 0x12
        /*00f2*/ 	.short	(.L_41 - .L_40)
	.align		4
.L_40:
        /*00f4*/ 	.word	index@(_ZN17fastertransformer26add_bias_gelu_COL32_int8IOIfEEvPaPKaPKT_iiPKfS8_)
        /*00f8*/ 	.word	0x00000000


	//----- nvinfo : EIATTR_MIN_STACK_SIZE
	.align		4
.L_41:
        /*00fc*/ 	.byte	0x04, 0x12
        /*00fe*/ 	.short	(.L_43 - .L_42)
	.align		4
.L_42:
        /*0100*/ 	.word	index@(_ZN17fastertransformer26add_bias_gelu_COL32_int8IOI6__halfEEvPaPKT_iiPKfS7_)
        /*0104*/ 	.word	0x00000000


	//----- nvinfo : EIATTR_MIN_STACK_SIZE
	.align		4
.L_43:
        /*0108*/ 	.byte	0x04, 0x12
        /*010a*/ 	.short	(.L_45 - .L_44)
	.align		4
.L_44:
        /*010c*/ 	.word	index@(_ZN17fastertransformer32add_bias_gelu_COL32_int32I_int8OEP5char4PK4int4PK7__half2iiPK6float4PKfSC_)
        /*0110*/ 	.word	0x00000000


	//----- nvinfo : EIATTR_MIN_STACK_SIZE
	.align		4
.L_45:
        /*0114*/ 	.byte	0x04, 0x12
        /*0116*/ 	.short	(.L_47 - .L_46)
	.align		4
.L_46:
        /*0118*/ 	.word	index@(_ZN17fastertransformer32add_bias_gelu_COL32_int32I_int8OEPaPKiPKfiiS4_S4_S4_)
        /*011c*/ 	.word	0x00000000
.L_47:


//--------------------- .nv.compat                --------------------------
	.section	.nv.compat,"",@"SHT_CUDA_COMPAT_INFO"
	.align	4
        /*0000*/ 	.byte	0x02, 0x09, 0x01, 0x00, 0x02, 0x02, 0x01, 0x00, 0x02, 0x05, 0x05, 0x00, 0x03, 0x07, 0x01, 0x01
        /*0010*/ 	.byte	0x02, 0x03, 0x00, 0x00, 0x02, 0x06, 0x01, 0x00, 0x04, 0x0b, 0x08, 0x00, 0x00, 0x00, 0x00, 0x00
        /*0020*/ 	.byte	0x00, 0x00, 0x00, 0x00


//--------------------- .nv.info._ZN17fastertransformer24add_bias_gelu_ROW_int8IOI6__halfEEvPaPKaPKT_iiPKfS9_ --------------------------
	.section	.nv.info._ZN17fastertransformer24add_bias_gelu_ROW_int8IOI6__halfEEvPaPKaPKT_iiPKfS9_,"",@"SHT_CUDA_INFO"
	.sectionflags	@""
	.align	4


	//----- nvinfo : EIATTR_CUDA_API_VERSION
	.align		4
        /*0000*/ 	.byte	0x04, 0x37
        /*0002*/ 	.short	(.L_49 - .L_48)
.L_48:
        /*0004*/ 	.word	0x00000082


	//----- nvinfo : EIATTR_KPARAM_INFO
	.align		4
.L_49:
        /*0008*/ 	.byte	0x04, 0x17
        /*000a*/ 	.short	(.L_51 - .L_50)
.L_50:
        /*000c*/ 	.word	0x00000000
        /*0010*/ 	.short	0x0006
        /*0012*/ 	.short	0x0028
        /*0014*/ 	.byte	0x00, 0xf0, 0x21, 0x00


	//----- nvinfo : EIATTR_KPARAM_INFO
	.align		4
.L_51:
        /*0018*/ 	.byte	0x04, 0x17
        /*001a*/ 	.short	(.L_53 - .L_52)
.L_52:
        /*001c*/ 	.word	0x00000000
        /*0020*/ 	.short	0x0005
        /*0022*/ 	.short	0x0020
        /*0024*/ 	.byte	0x00, 0xf0, 0x21, 0x00


	//----- nvinfo : EIATTR_KPARAM_INFO
	.align		4
.L_53:
        /*0028*/ 	.byte	0x04, 0x17
        /*002a*/ 	.short	(.L_55 - .L_54)
.L_54:
        /*002c*/ 	.word	0x00000000
        /*0030*/ 	.short	0x0004
        /*0032*/ 	.short	0x001c
        /*0034*/ 	.byte	0x00, 0xf0, 0x11, 0x00


	//----- nvinfo : EIATTR_KPARAM_INFO
	.align		4
.L_55:
        /*0038*/ 	.byte	0x04, 0x17
        /*003a*/ 	.short	(.L_57 - .L_56)
.L_56:
        /*003c*/ 	.word	0x00000000
        /*0040*/ 	.short	0x0003
        /*0042*/ 	.short	0x0018
        /*0044*/ 	.byte	0x00, 0xf0, 0x11, 0x00


	//----- nvinfo : EIATTR_KPARAM_INFO
	.align		4
.L_57:
        /*0048*/ 	.byte	0x04, 0x17
        /*004a*/ 	.short	(.L_59 - .L_58)
.L_58:
        /*004c*/ 	.word	0x00000000
        /*0050*/ 	.short	0x0002
        /*0052*/ 	.short	0x0010
        /*0054*/ 	.byte	0x00, 0xf0, 0x21, 0x00


	//----- nvinfo : EIATTR_KPARAM_INFO
	.align		4
.L_59:
        /*0058*/ 	.byte	0x04, 0x17
        /*005a*/ 	.short	(.L_61 - .L_60)
.L_60:
        /*005c*/ 	.word	0x00000000
        /*0060*/ 	.short	0x0001
        /*0062*/ 	.short	0x0008
        /*0064*/ 	.byte	0x00, 0xf0, 0x21, 0x00


	//----- nvinfo : EIATTR_KPARAM_INFO
	.align		4
.L_61:
        /*0068*/ 	.byte	0x04, 0x17
        /*006a*/ 	.short	(.L_63 - .L_62)
.L_62:
        /*006c*/ 	.word	0x00000000
        /*0070*/ 	.short	0x0000
        /*0072*/ 	.short	0x0000
        /*0074*/ 	.byte	0x00, 0xf0, 0x21, 0x00


	//----- nvinfo : EIATTR_SPARSE_MMA_MASK
	.align		4
.L_63:
        /*0078*/ 	.byte	0x03, 0x50
        /*007a*/ 	.short	0x0000


	//----- nvinfo : EIATTR_MAXREG_COUNT
	.align		4
        /*007c*/ 	.byte	0x03, 0x1b
        /*007e*/ 	.short	0x00ff


	//----- nvinfo : EIATTR_MERCURY_ISA_VERSION
	.align		4
        /*0080*/ 	.byte	0x03, 0x5f
        /*0082*/ 	.short	0x0101


	//----- nvinfo : EIATTR_EXIT_INSTR_OFFSETS
	.align		4
        /*0084*/ 	.byte	0x04, 0x1c
        /*0086*/ 	.short	(.L_65 - .L_64)


	//   ....[0]....
.L_64:
        /*0088*/ 	.word	0x00000510


	//----- nvinfo : EIATTR_CBANK_PARAM_SIZE
	.align		4
.L_65:
        /*008c*/ 	.byte	0x03, 0x19
        /*008e*/ 	.short	0x0030


	//----- nvinfo : EIATTR_PARAM_CBANK
	.align		4
        /*0090*/ 	.byte	0x04, 0x0a
        /*0092*/ 	.short	(.L_67 - .L_66)
	.align		4
.L_66:
        /*0094*/ 	.word	index@(.nv.constant0._ZN17fastertransformer24add_bias_gelu_ROW_int8IOI6__halfEEvPaPKaPKT_iiPKfS9_)
        /*0098*/ 	.short	0x0210
        /*009a*/ 	.short	0x0030


	//----- nvinfo : EIATTR_SW_WAR
	.align		4
.L_67:
        /*009c*/ 	.byte	0x04, 0x36
        /*009e*/ 	.short	(.L_69 - .L_68)
.L_68:
        /*00a0*/ 	.word	0x00000008
.L_69:


//--------------------- .nv.info._ZN17fastertransformer24add_bias_gelu_ROW_int8IOIfEEvPaPKaPKT_iiPKfS8_ --------------------------
	.section	.nv.info._ZN17fastertransformer24add_bias_gelu_ROW_int8IOIfEEvPaPKaPKT_iiPKfS8_,"",@"SHT_CUDA_INFO"
	.sectionflags	@""
	.align	4


	//----- nvinfo : EIATTR_CUDA_API_VERSION
	.align		4
        /*0000*/ 	.byte	0x04, 0x37
        /*0002*/ 	.short	(.L_71 - .L_70)
.L_70:
        /*0004*/ 	.word	0x00000082


	//----- nvinfo : EIATTR_KPARAM_INFO
	.align		4
.L_71:
        /*0008*/ 	.byte	0x04, 0x17
        /*000a*/ 	.short	(.L_73 - .L_72)
.L_72:
        /*000c*/ 	.word	0x00000000
        /*0010*/ 	.short	0x0006
        /*0012*/ 	.short	0x0028
        /*0014*/ 	.byte	0x00, 0xf0, 0x21, 0x00


	//----- nvinfo : EIATTR_KPARAM_INFO
	.align		4
.L_73:
        /*0018*/ 	.byte	0x04, 0x17
        /*001a*/ 	.short	(.L_75 - .L_74)
.L_74:
        /*001c*/ 	.word	0x00000000
        /*0020*/ 	.short	0x0005
        /*0022*/ 	.short	0x0020
        /*0024*/ 	.byte	0x00, 0xf0, 0x21, 0x00


	//----- nvinfo : EIATTR_KPARAM_INFO
	.align		4
.L_75:
        /*0028*/ 	.byte	0x04, 0x17
        /*002a*/ 	.short	(.L_77 - .L_76)
.L_76:
        /*002c*/ 	.word	0x00000000
        /*0030*/ 	.short	0x0004
        /*0032*/ 	.short	0x001c
        /*0034*/ 	.byte	0x00, 0xf0, 0x11, 0x00


	//----- nvinfo : EIATTR_KPARAM_INFO
	.align		4
.L_77:
        /*0038*/ 	.byte	0x04, 0x17
        /*003a*/ 	.short	(.L_79 - .L_78)
.L_78:
        /*003c*/ 	.word	0x00000000
        /*0040*/ 	.short	0x0003
        /*0042*/ 	.short	0x0018
        /*0044*/ 	.byte	0x00, 0xf0, 0x11, 0x00


	//----- nvinfo : EIATTR_KPARAM_INFO
	.align		4
.L_79:
        /*0048*/ 	.byte	0x04, 0x17
        /*004a*/ 	.short	(.L_81 - .L_80)
.L_80:
        /*004c*/ 	.word	0x00000000
        /*0050*/ 	.short	0x0002
        /*0052*/ 	.short	0x0010
        /*0054*/ 	.byte	0x00, 0xf0, 0x21, 0x00


	//----- nvinfo : EIATTR_KPARAM_INFO
	.align		4
.L_81:
        /*0058*/ 	.byte	0x04, 0x17
        /*005a*/ 	.short	(.L_83 - .L_82)
.L_82:
        /*005c*/ 	.word	0x00000000
        /*0060*/ 	.short	0x0001
        /*0062*/ 	.short	0x0008
        /*0064*/ 	.byte	0x00, 0xf0, 0x21, 0x00


	//----- nvinfo : EIATTR_KPARAM_INFO
	.align		4
.L_83:
        /*0068*/ 	.byte	0x04, 0x17
        /*006a*/ 	.short	(.L_85 - .L_84)
.L_84:
        /*006c*/ 	.word	0x00000000
        /*0070*/ 	.short	0x0000
        /*0072*/ 	.short	0x0000
        /*0074*/ 	.byte	0x00, 0xf0, 0x21, 0x00


	//----- nvinfo : EIATTR_SPARSE_MMA_MASK
	.align		4
.L_85:
        /*0078*/ 	.byte	0x03, 0x50
        /*007a*/ 	.short	0x0000


	//----- nvinfo : EIATTR_MAXREG_COUNT
	.align		4
        /*007c*/ 	.byte	0x03, 0x1b
        /*007e*/ 	.short	0x00ff


	//----- nvinfo : EIATTR_MERCURY_ISA_VERSION
	.align		4
        /*0080*/ 	.byte	0x03, 0x5f
        /*0082*/ 	.short	0x0101


	//----- nvinfo : EIATTR_EXIT_INSTR_OFFSETS
	.align		4
        /*0084*/ 	.byte	0x04, 0x1c
        /*0086*/ 	.short	(.L_87 - .L_86)


	//   ....[0]....
.L_86:
        /*0088*/ 	.word	0x000004d0


	//----- nvinfo : EIATTR_CBANK_PARAM_SIZE
	.align		4
.L_87:
        /*008c*/ 	.byte	0x03, 0x19
        /*008e*/ 	.short	0x0030


	//----- nvinfo : EIATTR_PARAM_CBANK
	.align		4
        /*0090*/ 	.byte	0x04, 0x0a
        /*0092*/ 	.short	(.L_89 - .L_88)
	.align		4
.L_88:
        /*0094*/ 	.word	index@(.nv.constant0._ZN17fastertransformer24add_bias_gelu_ROW_int8IOIfEEvPaPKaPKT_iiPKfS8_)
        /*0098*/ 	.short	0x0210
        /*009a*/ 	.short	0x0030


	//----- nvinfo : EIATTR_SW_WAR
	.align		4
.L_89:
        /*009c*/ 	.byte	0x04, 0x36
        /*009e*/ 	.short	(.L_91 - .L_90)
.L_90:
        /*00a0*/ 	.word	0x00000008
.L_91:


//--------------------- .nv.info._ZN17fastertransformer26add_bias_gelu_COL32_int8IOIfEEvPaPKT_iiPKfS6_ --------------------------
	.section	.nv.info._ZN17fastertransformer26add_bias_gelu_COL32_int8IOIfEEvPaPKT_iiPKfS6_,"",@"SHT_CUDA_INFO"
	.sectionflags	@""
	.align	4


	//----- nvinfo : EIATTR_CUDA_API_VERSION
	.align		4
        /*0000*/ 	.byte	0x04, 0x37
        /*0002*/ 	.short	(.L_93 - .L_92)
.L_92:
        /*0004*/ 	.word	0x00000082


	//----- nvinfo : EIATTR_KPARAM_INFO
	.align		4
.L_93:
        /*0008*/ 	.byte	0x04, 0x17
        /*000a*/ 	.short	(.L_95 - .L_94)
.L_94:
        /*000c*/ 	.word	0x00000000
        /*0010*/ 	.short	0x0005
        /*0012*/ 	.short	0x0020
        /*0014*/ 	.byte	0x00, 0xf0, 0x21, 0x00


	//----- nvinfo : EIATTR_KPARAM_INFO
	.align		4
.L_95:
        /*0018*/ 	.byte	0x04, 0x17
        /*001a*/ 	.short	(.L_97 - .L_96)
.L_96:
        /*001c*/ 	.word	0x00000000
        /*0020*/ 	.short	0x0004
        /*0022*/ 	.short	0x0018
        /*0024*/ 	.byte	0x00, 0xf0, 0x21, 0x00


	//----- nvinfo : EIATTR_KPARAM_INFO
	.align		4
.L_97:
        /*0028*/ 	.byte	0x04, 0x17
        /*002a*/ 	.short	(.L_99 - .L_98)
.L_98:
        /*002c*/ 	.word	0x00000000
        /*0030*/ 	.short	0x0003
        /*0032*/ 	.short	0x0014
        /*0034*/ 	.byte	0x00, 0xf0, 0x11, 0x00


	//----- nvinfo : EIATTR_KPARAM_INFO
	.align		4
.L_99:
        /*0038*/ 	.byte	0x04, 0x17
        /*003a*/ 	.short	(.L_101 - .L_100)
.L_100:
        /*003c*/ 	.word	0x00000000
        /*0040*/ 	.short	0x0002
        /*0042*/ 	.short	0x0010
        /*0044*/ 	.byte	0x00, 0xf0, 0x11, 0x00


	//----- nvinfo : EIATTR_KPARAM_INFO
	.align		4
.L_101:
        /*0048*/ 	.byte	0x04, 0x17
        /*004a*/ 	.short	(.L_103 - .L_102)
.L_102:
        /*004c*/ 	.word	0x00000000
        /*0050*/ 	.short	0x0001
        /*0052*/ 	.short	0x0008
        /*0054*/ 	.byte	0x00, 0xf0, 0x21, 0x00


	//----- nvinfo : EIATTR_KPARAM_INFO
	.align		4
.L_103:
        /*0058*/ 	.byte	0x04, 0x17
        /*005a*/ 	.short	(.L_105 - .L_104)
.L_104:
        /*005c*/ 	.word	0x00000000
        /*0060*/ 	.short	0x0000
        /*0062*/ 	.short	0x0000
        /*0064*/ 	.byte	0x00, 0xf0, 0x21, 0x00


	//----- nvinfo : EIATTR_SPARSE_MMA_MASK
	.align		4
.L_105:
        /*0068*/ 	.byte	0x03, 0x50
        /*006a*/ 	.short	0x0000


	//----- nvinfo : EIATTR_MAXREG_COUNT
	.align		4
        /*006c*/ 	.byte	0x03, 0x1b
        /*006e*/ 	.short	0x00ff


	//----- nvinfo : EIATTR_MERCURY_ISA_VERSION
	.align		4
        /*0070*/ 	.byte	0x03, 0x5f
        /*0072*/ 	.short	0x0101


	//----- nvinfo : EIATTR_EXIT_INSTR_OFFSETS
	.align		4
        /*0074*/ 	.byte	0x04, 0x1c
        /*0076*/ 	.short	(.L_107 - .L_106)


	//   ....[0]....
.L_106:
        /*0078*/ 	.word	0x00000050


	//   ....[1]....
        /*007c*/ 	.word	0x00000530


	//----- nvinfo : EIATTR_CRS_STACK_SIZE
	.align		4
.L_107:
        /*0080*/ 	.byte	0x04, 0x1e
        /*0082*/ 	.short	(.L_109 - .L_108)
.L_108:
        /*0084*/ 	.word	0x00000000


	//----- nvinfo : EIATTR_CBANK_PARAM_SIZE
	.align		4
.L_109:
        /*0088*/ 	.byte	0x03, 0x19
        /*008a*/ 	.short	0x0028


	//----- nvinfo : EIATTR_PARAM_CBANK
	.align		4
        /*008c*/ 	.byte	0x04, 0x0a
        /*008e*/ 	.short	(.L_111 - .L_110)
	.align		4
.L_110:
        /*0090*/ 	.word	index@(.nv.constant0._ZN17fastertransformer26add_bias_gelu_COL32_int8IOIfEEvPaPKT_iiPKfS6_)
        /*0094*/ 	.short	0x0210
        /*0096*/ 	.short	0x0028


	//----- nvinfo : EIATTR_SW_WAR
	.align		4
.L_111:
        /*0098*/ 	.byte	0x04, 0x36
        /*009a*/ 	.short	(.L_113 - .L_112)
.L_112:
        /*009c*/ 	.word	0x00000008
.L_113:


//--------------------- .nv.info._ZN17fastertransformer26add_bias_gelu_COL32_int8IOI6__halfEEvPaPKaPKT_iiPKfS9_ --------------------------
	.section	.nv.info._ZN17fastertransformer26add_bias_gelu_COL32_int8IOI6__halfEEvPaPKaPKT_iiPKfS9_,"",@"SHT_CUDA_INFO"
	.sectionflags	@""
	.align	4


	//----- nvinfo : EIATTR_CUDA_API_VERSION
	.align		4
        /*0000*/ 	.byte	0x04, 0x37
        /*0002*/ 	.short	(.L_115 - .L_114)
.L_114:
        /*0004*/ 	.word	0x00000082


	//----- nvinfo : EIATTR_KPARAM_INFO
	.align		4
.L_115:
        /*0008*/ 	.byte	0x04, 0x17
        /*000a*/ 	.short	(.L_117 - .L_116)
.L_116:
        /*000c*/ 	.word	0x00000000
        /*0010*/ 	.short	0x0006
        /*0012*/ 	.short	0x0028
        /*0014*/ 	.byte	0x00, 0xf0, 0x21, 0x00


	//----- nvinfo : EIATTR_KPARAM_INFO
	.align		4
.L_117:
        /*0018*/ 	.byte	0x04, 0x17
        /*001a*/ 	.short	(.L_119 - .L_118)
.L_118:
        /*001c*/ 	.word	0x00000000
        /*0020*/ 	.short	0x0005
        /*0022*/ 	.short	0x0020
        /*0024*/ 	.byte	0x00, 0xf0, 0x21, 0x00


	//----- nvinfo : EIATTR_KPARAM_INFO
	.align		4
.L_119:
        /*0028*/ 	.byte	0x04, 0x17
        /*002a*/ 	.short	(.L_121 - .L_120)
.L_120:
        /*002c*/ 	.word	0x00000000
        /*0030*/ 	.short	0x0004
        /*0032*/ 	.short	0x001c
        /*0034*/ 	.byte	0x00, 0xf0, 0x11, 0x00


	//----- nvinfo : EIATTR_KPARAM_INFO
	.align		4
.L_121:
        /*0038*/ 	.byte	0x04, 0x17
        /*003a*/ 	.short	(.L_123 - .L_122)
.L_122:
        /*003c*/ 	.word	0x00000000
        /*0040*/ 	.short	0x0003
        /*0042*/ 	.short	0x0018
        /*0044*/ 	.byte	0x00, 0xf0, 0x11, 0x00


	//----- nvinfo : EIATTR_KPARAM_INFO
	.align		4
.L_123:
        /*0048*/ 	.byte	0x04, 0x17
        /*004a*/ 	.short	(.L_125 - .L_124)
.L_124:
        /*004c*/ 	.word	0x00000000
        /*0050*/ 	.short	0x0002
        /*0052*/ 	.short	0x0010
        /*0054*/ 	.byte	0x00, 0xf0, 0x21, 0x00


	//----- nvinfo : EIATTR_KPARAM_INFO
	.align		4
.L_125:
        /*0058*/ 	.byte	0x04, 0x17
        /*005a*/ 	.short	(.L_127 - .L_126)
.L_126:
        /*005c*/ 	.word	0x00000000
        /*0060*/ 	.short	0x0001
        /*0062*/ 	.short	0x0008
        /*0064*/ 	.byte	0x00, 0xf0, 0x21, 0x00


	//----- nvinfo : EIATTR_KPARAM_INFO
	.align		4
.L_127:
        /*0068*/ 	.byte	0x04, 0x17
        /*006a*/ 	.short	(.L_129 - .L_128)
.L_128:
        /*006c*/ 	.word	0x00000000
        /*0070*/ 	.short	0x0000
        /*0072*/ 	.short	0x0000
        /*0074*/ 	.byte	0x00, 0xf0, 0x21, 0x00


	//----- nvinfo : EIATTR_SPARSE_MMA_MASK
	.align		4
.L_129:
        /*0078*/ 	.byte	0x03, 0x50
        /*007a*/ 	.short	0x0000


	//----- nvinfo : EIATTR_MAXREG_COUNT
	.align		4
        /*007c*/ 	.byte	0x03, 0x1b
        /*007e*/ 	.short	0x00ff


	//----- nvinfo : EIATTR_MERCURY_ISA_VERSION
	.align		4
        /*0080*/ 	.byte	0x03, 0x5f
        /*0082*/ 	.short	0x0101


	//----- nvinfo : EIATTR_EXIT_INSTR_OFFSETS
	.align		4
        /*0084*/ 	.byte	0x04, 0x1c
        /*0086*/ 	.short	(.L_131 - .L_130)


	//   ....[0]....
.L_130:
        /*0088*/ 	.word	0x00000050


	//   ....[1]....
        /*008c*/ 	.word	0x000005c0


	//----- nvinfo : EIATTR_CRS_STACK_SIZE
	.align		4
.L_131:
        /*0090*/ 	.byte	0x04, 0x1e
        /*0092*/ 	.short	(.L_133 - .L_132)
.L_132:
        /*0094*/ 	.word	0x00000000


	//----- nvinfo : EIATTR_CBANK_PARAM_SIZE
	.align		4
.L_133:
        /*0098*/ 	.byte	0x03, 0x19
        /*009a*/ 	.short	0x0030


	//----- nvinfo : EIATTR_PARAM_CBANK
	.align		4
        /*009c*/ 	.byte	0x04, 0x0a
        /*009e*/ 	.short	(.L_135 - .L_134)
	.align		4
.L_134:
        /*00a0*/ 	.word	index@(.nv.constant0._ZN17fastertransformer26add_bias_gelu_COL32_int8IOI6__halfEEvPaPKaPKT_iiPKfS9_)
        /*00a4*/ 	.short	0x0210
        /*00a6*/ 	.short	0x0030


	//----- nvinfo : EIATTR_SW_WAR
	.align		4
.L_135:
        /*00a8*/ 	.byte	0x04, 0x36
        /*00aa*/ 	.short	(.L_137 - .L_136)
.L_136:
        /*00ac*/ 	.word	0x00000008
.L_137:


//--------------------- .nv.info._ZN17fastertransformer26add_bias_gelu_COL32_int8IOIfEEvPaPKaPKT_iiPKfS8_ --------------------------
	.section	.nv.info._ZN17fastertransformer26add_bias_gelu_COL32_int8IOIfEEvPaPKaPKT_iiPKfS8_,"",@"SHT_CUDA_INFO"
	.sectionflags	@""
	.align	4


	//----- nvinfo : EIATTR_CUDA_API_VERSION
	.align		4
        /*0000*/ 	.byte	0x04, 0x37
        /*0002*/ 	.short	(.L_139 - .L_138)
.L_138:
        /*0004*/ 	.word	0x00000082


	//----- nvinfo : EIATTR_KPARAM_INFO
	.align		4
.L_139:
        /*0008*/ 	.byte	0x04, 0x17
        /*000a*/ 	.short	(.L_141 - .L_140)
.L_140:
        /*000c*/ 	.word	0x00000000
        /*0010*/ 	.short	0x0006
        /*0012*/ 	.short	0x0028
        /*0014*/ 	.byte	0x00, 0xf0, 0x21, 0x00


	//----- nvinfo : EIATTR_KPARAM_INFO
	.align		4
.L_141:
        /*0018*/ 	.byte	0x04, 0x17
        /*001a*/ 	.short	(.L_143 - .L_142)
.L_142:
        /*001c*/ 	.word	0x00000000
        /*0020*/ 	.short	0x0005
        /*0022*/ 	.short	0x0020
        /*0024*/ 	.byte	0x00, 0xf0, 0x21, 0x00


	//----- nvinfo : EIATTR_KPARAM_INFO
	.align		4
.L_143:
        /*0028*/ 	.byte	0x04, 0x17
        /*002a*/ 	.short	(.L_145 - .L_144)
.L_144:
        /*002c*/ 	.word	0x00000000
        /*0030*/ 	.short	0x0004
        /*0032*/ 	.short	0x001c
        /*0034*/ 	.byte	0x00, 0xf0, 0x11, 0x00


	//----- nvinfo : EIATTR_KPARAM_INFO
	.align		4
.L_145:
        /*0038*/ 	.byte	0x04, 0x17
        /*003a*/ 	.short	(.L_147 - .L_146)
.L_146:
        /*003c*/ 	.word	0x00000000
        /*0040*/ 	.short	0x0003
        /*0042*/ 	.short	0x0018
        /*0044*/ 	.byte	0x00, 0xf0, 0x11, 0x00


	//----- nvinfo : EIATTR_KPARAM_INFO
	.align		4
.L_147:
        /*0048*/ 	.byte	0x04, 0x17
        /*004a*/ 	.short	(.L_149 - .L_148)
.L_148:
        /*004c*/ 	.word	0x00000000
        /*0050*/ 	.short	0x0002
        /*0052*/ 	.short	0x0010
        /*0054*/ 	.byte	0x00, 0xf0, 0x21, 0x00


	//----- nvinfo : EIATTR_KPARAM_INFO
	.align		4
.L_149:
        /*0058*/ 	.byte	0x04, 0x17
        /*005a*/ 	.short	(.L_151 - .L_150)
.L_150:
        /*005c*/ 	.word	0x00000000
        /*0060*/ 	.short	0x0001
        /*0062*/ 	.short	0x0008
        /*0064*/ 	.byte	0x00, 0xf0, 0x21, 0x00


	//----- nvinfo : EIATTR_KPARAM_INFO
	.align		4
.L_151:
        /*0068*/ 	.byte	0x04, 0x17
        /*006a*/ 	.short	(.L_153 - .L_152)
.L_152:
        /*006c*/ 	.word	0x00000000
        /*0070*/ 	.short	0x0000
        /*0072*/ 	.short	0x0000
        /*0074*/ 	.byte	0x00, 0xf0, 0x21, 0x00


	//----- nvinfo : EIATTR_SPARSE_MMA_MASK
	.align		4
.L_153:
        /*0078*/ 	.byte	0x03, 0x50
        /*007a*/ 	.short	0x0000


	//----- nvinfo : EIATTR_MAXREG_COUNT
	.align		4
        /*007c*/ 	.byte	0x03, 0x1b
        /*007e*/ 	.short	0x00ff


	//----- nvinfo : EIATTR_MERCURY_ISA_VERSION
	.align		4
        /*0080*/ 	.byte	0x03, 0x5f
        /*0082*/ 	.short	0x0101


	//----- nvinfo : EIATTR_EXIT_INSTR_OFFSETS
	.align		4
        /*0084*/ 	.byte	0x04, 0x1c
        /*0086*/ 	.short	(.L_155 - .L_154)


	//   ....[0]....
.L_154:
        /*0088*/ 	.word	0x00000050


	//   ....[1]....
        /*008c*/ 	.word	0x00000580


	//----- nvinfo : EIATTR_CRS_STACK_SIZE
	.align		4
.L_155:
        /*0090*/ 	.byte	0x04, 0x1e
        /*0092*/ 	.short	(.L_157 - .L_156)
.L_156:
        /*0094*/ 	.word	0x00000000


	//----- nvinfo : EIATTR_CBANK_PARAM_SIZE
	.align		4
.L_157:
        /*0098*/ 	.byte	0x03, 0x19
        /*009a*/ 	.short	0x0030


	//----- nvinfo : EIATTR_PARAM_CBANK
	.align		4
        /*009c*/ 	.byte	0x04, 0x0a
        /*009e*/ 	.short	(.L_159 - .L_158)
	.align		4
.L_158:
        /*00a0*/ 	.word	index@(.nv.constant0._ZN17fastertransformer26add_bias_gelu_COL32_int8IOIfEEvPaPKaPKT_iiPKfS8_)
        /*00a4*/ 	.short	0x0210
        /*00a6*/ 	.short	0x0030


	//----- nvinfo : EIATTR_SW_WAR
	.align		4
.L_159:
        /*00a8*/ 	.byte	0x04, 0x36
        /*00aa*/ 	.short	(.L_161 - .L_160)
.L_160:
        /*00ac*/ 	.word	0x00000008
.L_161:


//--------------------- .nv.info._ZN17fastertransformer26add_bias_gelu_COL32_int8IOI6__halfEEvPaPKT_iiPKfS7_ --------------------------
	.section	.nv.info._ZN17fastertransformer26add_bias_gelu_COL32_int8IOI6__halfEEvPaPKT_iiPKfS7_,"",@"SHT_CUDA_INFO"
	.sectionflags	@""
	.align	4


	//----- nvinfo : EIATTR_CUDA_API_VERSION
	.align		4
        /*0000*/ 	.byte	0x04, 0x37
        /*0002*/ 	.short	(.L_163 - .L_162)
.L_162:
        /*0004*/ 	.word	0x00000082


	//----- nvinfo : EIATTR_KPARAM_INFO
	.align		4
.L_163:
        /*0008*/ 	.byte	0x04, 0x17
        /*000a*/ 	.short	(.L_165 - .L_164)
.L_164:
        /*000c*/ 	.word	0x00000000
        /*0010*/ 	.short	0x0005
        /*0012*/ 	.short	0x0020
        /*0014*/ 	.byte	0x00, 0xf0, 0x21, 0x00


	//----- nvinfo : EIATTR_KPARAM_INFO
	.align		4
.L_165:
        /*0018*/ 	.byte	0x04, 0x17
        /*001a*/ 	.short	(.L_167 - .L_166)
.L_166:
        /*001c*/ 	.word	0x00000000
        /*0020*/ 	.short	0x0004
        /*0022*/ 	.short	0x0018
        /*0024*/ 	.byte	0x00, 0xf0, 0x21, 0x00


	//----- nvinfo : EIATTR_KPARAM_INFO
	.align		4
.L_167:
        /*0028*/ 	.byte	0x04, 0x17
        /*002a*/ 	.short	(.L_169 - .L_168)
.L_168:
        /*002c*/ 	.word	0x00000000
        /*0030*/ 	.short	0x0003
        /*0032*/ 	.short	0x0014
        /*0034*/ 	.byte	0x00, 0xf0, 0x11, 0x00


	//----- nvinfo : EIATTR_KPARAM_INFO
	.align		4
.L_169:
        /*0038*/ 	.byte	0x04, 0x17
        /*003a*/ 	.short	(.L_171 - .L_170)
.L_170:
        /*003c*/ 	.word	0x00000000
        /*0040*/ 	.short	0x0002
        /*0042*/ 	.short	0x0010
        /*0044*/ 	.byte	0x00, 0xf0, 0x11, 0x00


	//----- nvinfo : EIATTR_KPARAM_INFO
	.align		4
.L_171:
        /*0048*/ 	.byte	0x04, 0x17
        /*004a*/ 	.short	(.L_173 - .L_172)
.L_172:
        /*004c*/ 	.word	0x00000000
        /*0050*/ 	.short	0x0001
        /*0052*/ 	.short	0x0008
        /*0054*/ 	.byte	0x00, 0xf0, 0x21, 0x00


	//----- nvinfo : EIATTR_KPARAM_INFO
	.align		4
.L_173:
        /*0058*/ 	.byte	0x04, 0x17
        /*005a*/ 	.short	(.L_175 - .L_174)
.L_174:
        /*005c*/ 	.word	0x00000000
        /*0060*/ 	.short	0x0000
        /*0062*/ 	.short	0x0000
        /*0064*/ 	.byte	0x00, 0xf0, 0x21, 0x00


	//----- nvinfo : EIATTR_SPARSE_MMA_MASK
	.align		4
.L_175:
        /*0068*/ 	.byte	0x03, 0x50
        /*006a*/ 	.short	0x0000


	//----- nvinfo : EIATTR_MAXREG_COUNT
	.align		4
        /*006c*/ 	.byte	0x03, 0x1b
        /*006e*/ 	.short	0x00ff


	//----- nvinfo : EIATTR_MERCURY_ISA_VERSION
	.align		4
        /*0070*/ 	.byte	0x03, 0x5f
        /*0072*/ 	.short	0x0101


	//----- nvinfo : EIATTR_EXIT_INSTR_OFFSETS
	.align		4
        /*0074*/ 	.byte	0x04, 0x1c
        /*0076*/ 	.short	(.L_177 - .L_176)


	//   ....[0]....
.L_176:
        /*0078*/ 	.word	0x00000050


	//   ....[1]....
        /*007c*/ 	.word	0x000005a0


	//----- nvinfo : EIATTR_CRS_STACK_SIZE
	.align		4
.L_177:
        /*0080*/ 	.byte	0x04, 0x1e
        /*0082*/ 	.short	(.L_179 - .L_178)
.L_178:
        /*0084*/ 	.word	0x00000000


	//----- nvinfo : EIATTR_CBANK_PARAM_SIZE
	.align		4
.L_179:
        /*0088*/ 	.byte	0x03, 0x19
        /*008a*/ 	.short	0x0028


	//----- nvinfo : EIATTR_PARAM_CBANK
	.align		4
        /*008c*/ 	.byte	0x04, 0x0a
        /*008e*/ 	.short	(.L_181 - .L_180)
	.align		4
.L_180:
        /*0090*/ 	.word	index@(.nv.constant0._ZN17fastertransformer26add_bias_gelu_COL32_int8IOI6__halfEEvPaPKT_iiPKfS7_)
        /*0094*/ 	.short	0x0210
        /*0096*/ 	.short	0x0028


	//----- nvinfo : EIATTR_SW_WAR
	.align		4
.L_181:
        /*0098*/ 	.byte	0x04, 0x36
        /*009a*/ 	.short	(.L_183 - .L_182)
.L_182:
        /*009c*/ 	.word	0x00000008
.L_183:


//--------------------- .nv.info._ZN17fastertransformer32add_bias_gelu_COL32_int32I_int8OEP5char4PK4int4PK7__half2iiPK6float4PKfSC_ --------------------------
	.section	.nv.info._ZN17fastertransformer32add_bias_gelu_COL32_int32I_int8OEP5char4PK4int4PK7__half2iiPK6float4PKfSC_,"",@"SHT_CUDA_INFO"
	.sectionflags	@""
	.align	4


	//----- nvinfo : EIATTR_CUDA_API_VERSION
	.align		4
        /*0000*/ 	.byte	0x04, 0x37
        /*0002*/ 	.short	(.L_185 - .L_184)
.L_184:
        /*0004*/ 	.word	0x00000082


	//----- nvinfo : EIATTR_KPARAM_INFO
	.align		4
.L_185:
        /*0008*/ 	.byte	0x04, 0x17
        /*000a*/ 	.short	(.L_187 - .L_186)
.L_186:
        /*000c*/ 	.word	0x00000000
        /*0010*/ 	.short	0x0007
        /*0012*/ 	.short	0x0030
        /*0014*/ 	.byte	0x00, 0xf0, 0x21, 0x00


	//----- nvinfo : EIATTR_KPARAM_INFO
	.align		4
.L_187:
        /*0018*/ 	.byte	0x04, 0x17
        /*001a*/ 	.short	(.L_189 - .L_188)
.L_188:
        /*001c*/ 	.word	0x00000000
        /*0020*/ 	.short	0x0006
        /*0022*/ 	.short	0x0028
        /*0024*/ 	.byte	0x00, 0xf0, 0x21, 0x00


	//----- nvinfo : EIATTR_KPARAM_INFO
	.align		4
.L_189:
        /*0028*/ 	.byte	0x04, 0x17
        /*002a*/ 	.short	(.L_191 - .L_190)
.L_190:
        /*002c*/ 	.word	0x00000000
        /*0030*/ 	.short	0x0005
        /*0032*/ 	.short	0x0020
        /*0034*/ 	.byte	0x00, 0xf0, 0x21, 0x00


	//----- nvinfo : EIATTR_KPARAM_INFO
	.align		4
.L_191:
        /*0038*/ 	.byte	0x04, 0x17
        /*003a*/ 	.short	(.L_193 - .L_192)
.L_192:
        /*003c*/ 	.word	0x00000000
        /*0040*/ 	.short	0x0004
        /*0042*/ 	.short	0x001c
        /*0044*/ 	.byte	0x00, 0xf0, 0x11, 0x00


	//----- nvinfo : EIATTR_KPARAM_INFO
	.align		4
.L_193:
        /*0048*/ 	.byte	0x04, 0x17
        /*004a*/ 	.short	(.L_195 - .L_194)
.L_194:
        /*004c*/ 	.word	0x00000000
        /*0050*/ 	.short	0x0003
        /*0052*/ 	.short	0x0018
        /*0054*/ 	.byte	0x00, 0xf0, 0x11, 0x00


	//----- nvinfo : EIATTR_KPARAM_INFO
	.align		4
.L_195:
        /*0058*/ 	.byte	0x04, 0x17
        /*005a*/ 	.short	(.L_197 - .L_196)
.L_196:
        /*005c*/ 	.word	0x00000000
        /*0060*/ 	.short	0x0002
        /*0062*/ 	.short	0x0010
        /*0064*/ 	.byte	0x00, 0xf0, 0x21, 0x00


	//----- nvinfo : EIATTR_KPARAM_INFO
	.align		4
.L_197:
        /*0068*/ 	.byte	0x04, 0x17
        /*006a*/ 	.short	(.L_199 - .L_198)
.L_198:
        /*006c*/ 	.word	0x00000000
        /*0070*/ 	.short	0x0001
        /*0072*/ 	.short	0x0008
        /*0074*/ 	.byte	0x00, 0xf0, 0x21, 0x00


	//----- nvinfo : EIATTR_KPARAM_INFO
	.align		4
.L_199:
        /*0078*/ 	.byte	0x04, 0x17
        /*007a*/ 	.short	(.L_201 - .L_200)
.L_200:
        /*007c*/ 	.word	0x00000000
        /*0080*/ 	.short	0x0000
        /*0082*/ 	.short	0x0000
        /*0084*/ 	.byte	0x00, 0xf0, 0x21, 0x00


	//----- nvinfo : EIATTR_SPARSE_MMA_MASK
	.align		4
.L_201:
        /*0088*/ 	.byte	0x03, 0x50
        /*008a*/ 	.short	0x0000


	//----- nvinfo : EIATTR_MAXREG_COUNT
	.align		4
        /*008c*/ 	.byte	0x03, 0x1b
        /*008e*/ 	.short	0x00ff


	//----- nvinfo : EIATTR_MERCURY_ISA_VERSION
	.align		4
        /*0090*/ 	.byte	0x03, 0x5f
        /*0092*/ 	.short	0x0101


	//----- nvinfo : EIATTR_EXIT_INSTR_OFFSETS
	.align		4
        /*0094*/ 	.byte	0x04, 0x1c
        /*0096*/ 	.short	(.L_203 - .L_202)


	//   ....[0]....
.L_202:
        /*0098*/ 	.word	0x00000580


	//----- nvinfo : EIATTR_CBANK_PARAM_SIZE
	.align		4
.L_203:
        /*009c*/ 	.byte	0x03, 0x19
        /*009e*/ 	.short	0x0038


	//----- nvinfo : EIATTR_PARAM_CBANK
	.align		4
        /*00a0*/ 	.byte	0x04, 0x0a
        /*00a2*/ 	.short	(.L_205 - .L_204)
	.align		4
.L_204:
        /*00a4*/ 	.word	index@(.nv.constant0._ZN17fastertransformer32add_bias_gelu_COL32_int32I_int8OEP5char4PK4int4PK7__half2iiPK6float4PKfSC_)
        /*00a8*/ 	.short	0x0210
        /*00aa*/ 	.short	0x0038


	//----- nvinfo : EIATTR_SW_WAR
	.align		4
.L_205:
        /*00ac*/ 	.byte	0x04, 0x36
        /*00ae*/ 	.short	(.L_207 - .L_206)
.L_206:
        /*00b0*/ 	.word	0x00000008
.L_207:


//--------------------- .nv.info._ZN17fastertransformer32add_bias_gelu_COL32_int32I_int8OEPaPKiPKfiiS4_S4_S4_ --------------------------
	.section	.nv.info._ZN17fastertransformer32add_bias_gelu_COL32_int32I_int8OEPaPKiPKfiiS4_S4_S4_,"",@"SHT_CUDA_INFO"
	.sectionflags	@""
	.align	4


	//----- nvinfo : EIATTR_CUDA_API_VERSION
	.align		4
        /*0000*/ 	.byte	0x04, 0x37
        /*0002*/ 	.short	(.L_209 - .L_208)
.L_208:
        /*0004*/ 	.word	0x00000082


	//----- nvinfo : EIATTR_KPARAM_INFO
	.align		4
.L_209:
        /*0008*/ 	.byte	0x04, 0x17
        /*000a*/ 	.short	(.L_211 - .L_210)
.L_210:
        /*000c*/ 	.word	0x00000000
        /*0010*/ 	.short	0x0007
        /*0012*/ 	.short	0x0030
        /*0014*/ 	.byte	0x00, 0xf0, 0x21, 0x00


	//----- nvinfo : EIATTR_KPARAM_INFO
	.align		4
.L_211:
        /*0018*/ 	.byte	0x04, 0x17
        /*001a*/ 	.short	(.L_213 - .L_212)
.L_212:
        /*001c*/ 	.word	0x00000000
        /*0020*/ 	.short	0x0006
        /*0022*/ 	.short	0x0028
        /*0024*/ 	.byte	0x00, 0xf0, 0x21, 0x00


	//----- nvinfo : EIATTR_KPARAM_INFO
	.align		4
.L_213:
        /*0028*/ 	.byte	0x04, 0x17
        /*002a*/ 	.short	(.L_215 - .L_214)
.L_214:
        /*002c*/ 	.word	0x00000000
        /*0030*/ 	.short	0x0005
        /*0032*/ 	.short	0x0020
        /*0034*/ 	.byte	0x00, 0xf0, 0x21, 0x00


	//----- nvinfo : EIATTR_KPARAM_INFO
	.align		4
.L_215:
        /*0038*/ 	.byte	0x04, 0x17
        /*003a*/ 	.short	(.L_217 - .L_216)
.L_216:
        /*003c*/ 	.word	0x00000000
        /*0040*/ 	.short	0x0004
        /*0042*/ 	.short	0x001c
        /*0044*/ 	.byte	0x00, 0xf0, 0x11, 0x00


	//----- nvinfo : EIATTR_KPARAM_INFO
	.align		4
.L_217:
        /*0048*/ 	.byte	0x04, 0x17
        /*004a*/ 	.short	(.L_219 - .L_218)
.L_218:
        /*004c*/ 	.word	0x00000000
        /*0050*/ 	.short	0x0003
        /*0052*/ 	.short	0x0018
        /*0054*/ 	.byte	0x00, 0xf0, 0x11, 0x00


	//----- nvinfo : EIATTR_KPARAM_INFO
	.align		4
.L_219:
        /*0058*/ 	.byte	0x04, 0x17
        /*005a*/ 	.short	(.L_221 - .L_220)
.L_220:
        /*005c*/ 	.word	0x00000000
        /*0060*/ 	.short	0x0002
        /*0062*/ 	.short	0x0010
        /*0064*/ 	.byte	0x00, 0xf0, 0x21, 0x00


	//----- nvinfo : EIATTR_KPARAM_INFO
	.align		4
.L_221:
        /*0068*/ 	.byte	0x04, 0x17
        /*006a*/ 	.short	(.L_223 - .L_222)
.L_222:
        /*006c*/ 	.word	0x00000000
        /*0070*/ 	.short	0x0001
        /*0072*/ 	.short	0x0008
        /*0074*/ 	.byte	0x00, 0xf0, 0x21, 0x00


	//----- nvinfo : EIATTR_KPARAM_INFO
	.align		4
.L_223:
        /*0078*/ 	.byte	0x04, 0x17
        /*007a*/ 	.short	(.L_225 - .L_224)
.L_224:
        /*007c*/ 	.word	0x00000000
        /*0080*/ 	.short	0x0000
        /*0082*/ 	.short	0x0000
        /*0084*/ 	.byte	0x00, 0xf0, 0x21, 0x00


	//----- nvinfo : EIATTR_SPARSE_MMA_MASK
	.align		4
.L_225:
        /*0088*/ 	.byte	0x03, 0x50
        /*008a*/ 	.short	0x0000


	//----- nvinfo : EIATTR_MAXREG_COUNT
	.align		4
        /*008c*/ 	.byte	0x03, 0x1b
        /*008e*/ 	.short	0x00ff


	//----- nvinfo : EIATTR_MERCURY_ISA_VERSION
	.align		4
        /*0090*/ 	.byte	0x03, 0x5f
        /*0092*/ 	.short	0x0101


	//----- nvinfo : EIATTR_EXIT_INSTR_OFFSETS
	.align		4
        /*0094*/ 	.byte	0x04, 0x1c
        /*0096*/ 	.short	(.L_227 - .L_226)


	//   ....[0]....
.L_226:
        /*0098*/ 	.word	0x00000520


	//----- nvinfo : EIATTR_CBANK_PARAM_SIZE
	.align		4
.L_227:
        /*009c*/ 	.byte	0x03, 0x19
        /*009e*/ 	.short	0x0038


	//----- nvinfo : EIATTR_PARAM_CBANK
	.align		4
        /*00a0*/ 	.byte	0x04, 0x0a
        /*00a2*/ 	.short	(.L_229 - .L_228)
	.align		4
.L_228:
        /*00a4*/ 	.word	index@(.nv.constant0._ZN17fastertransformer32add_bias_gelu_COL32_int32I_int8OEPaPKiPKfiiS4_S4_S4_)
        /*00a8*/ 	.short	0x0210
        /*00aa*/ 	.short	0x0038


	//----- nvinfo : EIATTR_SW_WAR
	.align		4
.L_229:
        /*00ac*/ 	.byte	0x04, 0x36
        /*00ae*/ 	.short	(.L_231 - .L_230)
.L_230:
        /*00b0*/ 	.word	0x00000008
.L_231:


//--------------------- .nv.callgraph             --------------------------
	.section	.nv.callgraph,"",@"SHT_CUDA_CALLGRAPH"
	.align	4
	.sectionentsize	8
	.align		4
        /*0000*/ 	.word	0x00000000
	.align		4
        /*0004*/ 	.word	0xffffffff
	.align		4
        /*0008*/ 	.word	0x00000000
	.align		4
        /*000c*/ 	.word	0xfffffffe
	.align		4
        /*0010*/ 	.word	0x00000000
	.align		4
        /*0014*/ 	.word	0xfffffffd
	.align		4
        /*0018*/ 	.word	0x00000000
	.align		4
        /*001c*/ 	.word	0xfffffffc


//--------------------- .text._ZN17fastertransformer24add_bias_gelu_ROW_int8IOI6__halfEEvPaPKaPKT_iiPKfS9_ --------------------------
	.section	.text._ZN17fastertransformer24add_bias_gelu_ROW_int8IOI6__halfEEvPaPKaPKT_iiPKfS9_,"ax",@progbits
	.align	128
        .global         _ZN17fastertransformer24add_bias_gelu_ROW_int8IOI6__halfEEvPaPKaPKT_iiPKfS9_
        .type           _ZN17fastertransformer24add_bias_gelu_ROW_int8IOI6__halfEEvPaPKaPKT_iiPKfS9_,@function
        .size           _ZN17fastertransformer24add_bias_gelu_ROW_int8IOI6__halfEEvPaPKaPKT_iiPKfS9_,(.L_x_12 - _ZN17fastertransformer24add_bias_gelu_ROW_int8IOI6__halfEEvPaPKaPKT_iiPKfS9_)
        .other          _ZN17fastertransformer24add_bias_gelu_ROW_int8IOI6__halfEEvPaPKaPKT_iiPKfS9_,@"STO_CUDA_ENTRY STV_DEFAULT"
_ZN17fastertransformer24add_bias_gelu_ROW_int8IOI6__halfEEvPaPKaPKT_iiPKfS9_:
.text._ZN17fastertransformer24add_bias_gelu_ROW_int8IOI6__halfEEvPaPKaPKT_iiPKfS9_:
[----:B------:R-:W-:Y:S01]  /*0000*/  LDC R1, c[0x0][0x28] ;  /* 0x00000a00ff017b82 */ /* 0x000fe20000000800 */
[----:B------:R-:W0:Y:S07]  /*0010*/  S2R R3, SR_TID.X ;  /* 0x0000000000037919 */ /* 0x000e2e0000002100 */
[----:B------:R-:W1:Y:S01]  /*0020*/  S2UR UR4, SR_CTAID.X ;  /* 0x00000000000479c3 */ /* 0x000e620000002500 */
[----:B------:R-:W-:-:S07]  /*0030*/  ULDC.64 UR6, c[0x0][0x210] ;  /* 0x0000840000067ab9 */ /* 0x000fce0000000a00 */
[----:B------:R-:W1:Y:S08]  /*0040*/  LDC R0, c[0x0][0x22c] ;  /* 0x00008b00ff007b82 */ /* 0x000e700000000800 */
[----:B------:R-:W2:Y:S08]  /*0050*/  LDC.64 R10, c[0x0][0x220] ;  /* 0x00008800ff0a7b82 */ /* 0x000eb00000000a00 */
[----:B------:R-:W3:Y:S01]  /*0060*/  LDC.64 R6, c[0x0][0x230] ;  /* 0x00008c00ff067b82 */ /* 0x000ee20000000a00 */
[----:B0-----:R-:W-:-:S05]  /*0070*/  SHF.L.U32 R3, R3, 0x2, RZ ;  /* 0x0000000203037819 */ /* 0x001fca00000006ff */
[----:B-1----:R-:W-:Y:S01]  /*0080*/  IMAD R0, R0, UR4, R3 ;  /* 0x0000000400007c24 */ /* 0x002fe2000f8e0203 */
[----:B------:R-:W-:-:S04]  /*0090*/  ULDC.64 UR4, c[0x0][0x218] ;  /* 0x0000860000047ab9 */ /* 0x000fc80000000a00 */
[----:B------:R-:W-:-:S04]  /*00a0*/  LOP3.LUT R0, R0, 0xfffffffc, RZ, 0xc0, !PT ;  /* 0xfffffffc00007812 */ /* 0x000fc800078ec0ff */
[----:B------:R-:W-:-:S04]  /*00b0*/  IADD3 R4, P0, R0, UR4, RZ ;  /* 0x0000000400047c10 */ /* 0x000fc8000ff1e0ff */
[----:B------:R-:W-:Y:S01]  /*00c0*/  IADD3.X R5, RZ, UR5, RZ, P0, !PT ;  /* 0x00000005ff057c10 */ /* 0x000fe200087fe4ff */
[----:B------:R-:W-:Y:S01]  /*00d0*/  ULDC.64 UR4, c[0x0][0x208] ;  /* 0x0000820000047ab9 */ /* 0x000fe20000000a00 */
[----:B--2---:R-:W-:Y:S01]  /*00e0*/  IMAD.WIDE R10, R3, 0x2, R10 ;  /* 0x00000002030a7825 */ /* 0x004fe200078e020a */
[----:B---3--:R-:W2:Y:S04]  /*00f0*/  LDG.E.CONSTANT R6, desc[UR4][R6.64] ;  /* 0x0000000406067981 */ /* 0x008ea8000c1e9900 */
[----:B------:R-:W3:Y:S04]  /*0100*/  LDG.E.CONSTANT R18, desc[UR4][R4.64] ;  /* 0x0000000404127981 */ /* 0x000ee8000c1e9900 */
[----:B------:R-:W4:Y:S04]  /*0110*/  LDG.E.U16.CONSTANT R12, desc[UR4][R10.64] ;  /* 0x000000040a0c7981 */ /* 0x000f28000c1e9500 */
[----:B------:R-:W5:Y:S04]  /*0120*/  LDG.E.U16.CONSTANT R14, desc[UR4][R10.64+0x2] ;  /* 0x000002040a0e7981 */ /* 0x000f68000c1e9500 */
[----:B------:R-:W2:Y:S04]  /*0130*/  LDG.E.U16.CONSTANT R16, desc[UR4][R10.64+0x4] ;  /* 0x000004040a107981 */ /* 0x000ea8000c1e9500 */
[----:B------:R0:W2:Y:S01]  /*0140*/  LDG.E.U16.CONSTANT R17, desc[UR4][R10.64+0x6] ;  /* 0x000006040a117981 */ /* 0x0000a2000c1e9500 */
[----:B------:R-:W1:Y:S03]  /*0150*/  LDC.64 R8, c[0x0][0x238] ;  /* 0x00008e00ff087b82 */ /* 0x000e660000000a00 */
[----:B-1----:R1:W2:Y:S01]  /*0160*/  LDG.E.CONSTANT R2, desc[UR4][R8.64] ;  /* 0x0000000408027981 */ /* 0x0022a2000c1e9900 */
[----:B---3--:R-:W2:Y:S08]  /*0170*/  I2F.S8 R3, R18 ;  /* 0x0000001200037306 */ /* 0x008eb00000001400 */
[----:B------:R-:W3:Y:S01]  /*0180*/  I2F.S8 R13, R18.B1 ;  /* 0x10000012000d7306 */ /* 0x000ee20000001400 */
[----:B----4-:R-:W-:-:S02]  /*0190*/  HADD2.F32 R5, -RZ, R12.H0_H0 ;  /* 0x2000000cff057230 */ /* 0x010fc40000004100 */
[----:B-----5:R-:W-:-:S05]  /*01a0*/  HADD2.F32 R14, -RZ, R14.H0_H0 ;  /* 0x2000000eff0e7230 */ /* 0x020fca0000004100 */
[----:B------:R-:W4:Y:S01]  /*01b0*/  I2F.S8 R15, R18.B2 ;  /* 0x20000012000f7306 */ /* 0x000f220000001400 */
[C---:B--2---:R-:W-:Y:S01]  /*01c0*/  FFMA.FTZ R4, R6.reuse, R3, R5 ;  /* 0x0000000306047223 */ /* 0x044fe20000010005 */
[----:B---3--:R-:W-:-:S06]  /*01d0*/  FFMA.FTZ R3, R6, R13, R14 ;  /* 0x0000000d06037223 */ /* 0x008fcc000001000e */
[----:B------:R-:W2:Y:S01]  /*01e0*/  I2F.S8 R13, R18.B3 ;  /* 0x30000012000d7306 */ /* 0x000ea20000001400 */
[----:B------:R-:W-:Y:S01]  /*01f0*/  FMUL.FTZ R5, R4, 0.044714998453855514526 ;  /* 0x3d37271304057820 */ /* 0x000fe20000410000 */
[----:B0-----:R-:W-:-:S03]  /*0200*/  HADD2.F32 R11, -RZ, R16.H0_H0 ;  /* 0x20000010ff0b7230 */ /* 0x001fc60000004100 */
[C---:B------:R-:W-:Y:S01]  /*0210*/  FMUL.FTZ R5, R4.reuse, R5 ;  /* 0x0000000504057220 */ /* 0x040fe20000410000 */
[----:B------:R-:W-:Y:S02]  /*0220*/  HADD2.F32 R17, -RZ, R17.H0_H0 ;  /* 0x20000011ff117230 */ /* 0x000fe40000004100 */
[C---:B-1----:R-:W-:Y:S01]  /*0230*/  FMUL.FTZ R8, R3.reuse, 0.044714998453855514526 ;  /* 0x3d37271303087820 */ /* 0x042fe20000410000 */
[----:B------:R-:W-:Y:S01]  /*0240*/  FFMA.FTZ R7, R4, R5, R4 ;  /* 0x0000000504077223 */ /* 0x000fe20000010004 */
[C---:B----4-:R-:W-:Y:S02]  /*0250*/  FFMA.FTZ R5, R6.reuse, R15, R11 ;  /* 0x0000000f06057223 */ /* 0x050fe4000001000b */
[----:B------:R-:W-:Y:S02]  /*0260*/  FMUL.FTZ R8, R3, R8 ;  /* 0x0000000803087220 */ /* 0x000fe40000410000 */
[----:B------:R-:W-:Y:S01]  /*0270*/  FMUL.FTZ R10, R5, 0.044714998453855514526 ;  /* 0x3d372713050a7820 */ /* 0x000fe20000410000 */
[----:B--2---:R-:W-:Y:S01]  /*0280*/  FFMA.FTZ R6, R6, R13, R17 ;  /* 0x0000000d06067223 */ /* 0x004fe20000010011 */
[----:B------:R-:W-:Y:S01]  /*0290*/  FMUL.FTZ R7, R7, 0.79788458347320556641 ;  /* 0x3f4c422a07077820 */ /* 0x000fe20000410000 */
[----:B------:R-:W-:Y:S01]  /*02a0*/  FFMA.FTZ R8, R3, R8, R3 ;  /* 0x0000000803087223 */ /* 0x000fe20000010003 */
[----:B------:R-:W-:Y:S01]  /*02b0*/  FMUL.FTZ R10, R5, R10 ;  /* 0x0000000a050a7220 */ /* 0x000fe20000410000 */
[----:B------:R-:W-:-:S02]  /*02c0*/  FMUL.FTZ R9, R6, 0.044714998453855514526 ;  /* 0x3d37271306097820 */ /* 0x000fc40000410000 */
[----:B------:R-:W-:Y:S01]  /*02d0*/  FMUL.FTZ R8, R8, 0.79788458347320556641 ;  /* 0x3f4c422a08087820 */ /* 0x000fe20000410000 */
[----:B------:R-:W-:Y:S01]  /*02e0*/  FFMA.FTZ R10, R5, R10, R5 ;  /* 0x0000000a050a7223 */ /* 0x000fe20000010005 */
[----:B------:R-:W-:Y:S01]  /*02f0*/  FMUL.FTZ R9, R6, R9 ;  /* 0x0000000906097220 */ /* 0x000fe20000410000 */
[----:B------:R-:W0:Y:S02]  /*0300*/  MUFU.TANH R7, R7 ;  /* 0x0000000700077308 */ /* 0x000e240000002400 */
[----:B------:R-:W-:Y:S01]  /*0310*/  FMUL.FTZ R10, R10, 0.79788458347320556641 ;  /* 0x3f4c422a0a0a7820 */ /* 0x000fe20000410000 */
[----:B------:R-:W-:-:S05]  /*0320*/  FFMA.FTZ R9, R6, R9, R6 ;  /* 0x0000000906097223 */ /* 0x000fca0000010006 */
[----:B------:R-:W1:Y:S01]  /*0330*/  MUFU.TANH R8, R8 ;  /* 0x0000000800087308 */ /* 0x000e620000002400 */
[----:B------:R-:W-:-:S07]  /*0340*/  FMUL.FTZ R11, R9, 0.79788458347320556641 ;  /* 0x3f4c422a090b7820 */ /* 0x000fce0000410000 */
[----:B------:R-:W2:Y:S01]  /*0350*/  MUFU.TANH R10, R10 ;  /* 0x0000000a000a7308 */ /* 0x000ea20000002400 */
[----:B0-----:R-:W-:-:S07]  /*0360*/  FADD.FTZ R7, R7, 1 ;  /* 0x3f80000007077421 */ /* 0x001fce0000010000 */
[----:B------:R-:W0:Y:S01]  /*0370*/  MUFU.TANH R11, R11 ;  /* 0x0000000b000b7308 */ /* 0x000e220000002400 */
[----:B------:R-:W-:Y:S01]  /*0380*/  FMUL.FTZ R7, R7, 0.5 ;  /* 0x3f00000007077820 */ /* 0x000fe20000410000 */
[----:B-1----:R-:W-:-:S03]  /*0390*/  FADD.FTZ R9, R8, 1 ;  /* 0x3f80000008097421 */ /* 0x002fc60000010000 */
[----:B------:R-:W-:Y:S01]  /*03a0*/  FMUL.FTZ R7, R4, R7 ;  /* 0x0000000704077220 */ /* 0x000fe20000410000 */
[----:B------:R-:W-:Y:S01]  /*03b0*/  FMUL.FTZ R4, R9, 0.5 ;  /* 0x3f00000009047820 */ /* 0x000fe20000410000 */
[----:B--2---:R-:W-:-:S03]  /*03c0*/  FADD.FTZ R8, R10, 1 ;  /* 0x3f8000000a087421 */ /* 0x004fc60000010000 */
[----:B------:R-:W-:Y:S01]  /*03d0*/  FMUL.FTZ R3, R3, R4 ;  /* 0x0000000403037220 */ /* 0x000fe20000410000 */
[----:B------:R-:W-:Y:S01]  /*03e0*/  FMUL.FTZ R8, R8, 0.5 ;  /* 0x3f00000008087820 */ /* 0x000fe20000410000 */
[----:B0-----:R-:W-:Y:S01]  /*03f0*/  FADD.FTZ R11, R11, 1 ;  /* 0x3f8000000b0b7421 */ /* 0x001fe20000010000 */
[C---:B------:R-:W-:Y:S01]  /*0400*/  FMUL.FTZ R7, R2.reuse, R7 ;  /* 0x0000000702077220 */ /* 0x040fe20000410000 */
[----:B------:R-:W-:Y:S01]  /*0410*/  FMUL.FTZ R4, R2, R3 ;  /* 0x0000000302047220 */ /* 0x000fe20000410000 */
[----:B------:R-:W-:Y:S01]  /*0420*/  FMUL.FTZ R5, R5, R8 ;  /* 0x0000000805057220 */ /* 0x000fe20000410000 */
[----:B------:R-:W-:-:S03]  /*0430*/  FMUL.FTZ R11, R11, 0.5 ;  /* 0x3f0000000b0b7820 */ /* 0x000fc60000410000 */
[----:B------:R-:W-:Y:S01]  /*0440*/  FMUL.FTZ R5, R2, R5 ;  /* 0x0000000502057220 */ /* 0x000fe20000410000 */
[----:B------:R-:W-:Y:S01]  /*0450*/  FMUL.FTZ R11, R6, R11 ;  /* 0x0000000b060b7220 */ /* 0x000fe20000410000 */
[----:B------:R-:W-:Y:S03]  /*0460*/  F2I.S8.NTZ R7, R7 ;  /* 0x0000000700077305 */ /* 0x000fe60000202100 */
[----:B------:R-:W-:-:S05]  /*0470*/  FMUL.FTZ R11, R2, R11 ;  /* 0x0000000b020b7220 */ /* 0x000fca0000410000 */
[----:B------:R-:W0:Y:S08]  /*0480*/  F2I.S8.NTZ R4, R4 ;  /* 0x0000000400047305 */ /* 0x000e300000202100 */
[----:B------:R-:W1:Y:S08]  /*0490*/  F2I.S8.NTZ R5, R5 ;  /* 0x0000000500057305 */ /* 0x000e700000202100 */
[----:B------:R-:W2:Y:S01]  /*04a0*/  F2I.S8.NTZ R11, R11 ;  /* 0x0000000b000b7305 */ /* 0x000ea20000202100 */
[----:B0-----:R-:W-:-:S02]  /*04b0*/  PRMT R6, R4, 0x7604, R7 ;  /* 0x0000760404067816 */ /* 0x001fc40000000007 */
[----:B------:R-:W-:Y:S02]  /*04c0*/  IADD3 R2, P0, R0, UR6, RZ ;  /* 0x0000000600027c10 */ /* 0x000fe4000ff1e0ff */
[----:B-1----:R-:W-:Y:S02]  /*04d0*/  PRMT R6, R5, 0x7054, R6 ;  /* 0x0000705405067816 */ /* 0x002fe40000000006 */
[----:B------:R-:W-:Y:S02]  /*04e0*/  IADD3.X R3, RZ, UR7, RZ, P0, !PT ;  /* 0x00000007ff037c10 */ /* 0x000fe400087fe4ff */
[----:B--2---:R-:W-:-:S05]  /*04f0*/  PRMT R7, R11, 0x654, R6 ;  /* 0x000006540b077816 */ /* 0x004fca0000000006 */
[----:B------:R-:W-:Y:S01]  /*0500*/  STG.E desc[UR4][R2.64], R7 ;  /* 0x0000000702007986 */ /* 0x000fe2000c101904 */
[----:B------:R-:W-:Y:S05]  /*0510*/  EXIT ;  /* 0x000000000000794d */ /* 0x000fea0003800000 */
.L_x_0:
[----:B------:R-:W-:-:S00]  /*0520*/  BRA `(.L_x_0) ;  /* 0xfffffffc00fc7947 */ /* 0x000fc0000383ffff */
[----:B------:R-:W-:-:S00]  /*0530*/  NOP ;  /* 0x0000000000007918 */ /* 0x000fc00000000000 */
        /* <DEDUP_REMOVED lines=12> */
.L_x_12:


//--------------------- .text._ZN17fastertransformer24add_bias_gelu_ROW_int8IOIfEEvPaPKaPKT_iiPKfS8_ --------------------------
	.section	.text._ZN17fastertransformer24add_bias_gelu_ROW_int8IOIfEEvPaPKaPKT_iiPKfS8_,"ax",@progbits
	.align	128
        .global         _ZN17fastertransformer24add_bias_gelu_ROW_int8IOIfEEvPaPKaPKT_iiPKfS8_
        .type           _ZN17fastertransformer24add_bias_gelu_ROW_int8IOIfEEvPaPKaPKT_iiPKfS8_,@function
        .size           _ZN17fastertransformer24add_bias_gelu_ROW_int8IOIfEEvPaPKaPKT_iiPKfS8_,(.L_x_13 - _ZN17fastertransformer24add_bias_gelu_ROW_int8IOIfEEvPaPKaPKT_iiPKfS8_)
        .other          _ZN17fastertransformer24add_bias_gelu_ROW_int8IOIfEEvPaPKaPKT_iiPKfS8_,@"STO_CUDA_ENTRY STV_DEFAULT"
_ZN17fastertransformer24add_bias_gelu_ROW_int8IOIfEEvPaPKaPKT_iiPKfS8_:
.text._ZN17fastertransformer24add_bias_gelu_ROW_int8IOIfEEvPaPKaPKT_iiPKfS8_:
        /* <DEDUP_REMOVED lines=17> */
[----:B------:R-:W2:Y:S04]  /*0110*/  LDG.E.CONSTANT R13, desc[UR4][R10.64] ;  /* 0x000000040a0d7981 */ /* 0x000ea8000c1e9900 */
[----:B------:R-:W4:Y:S04]  /*0120*/  LDG.E.CONSTANT R12, desc[UR4][R10.64+0x4] ;  /* 0x000004040a0c7981 */ /* 0x000f28000c1e9900 */
[----:B------:R-:W5:Y:S04]  /*0130*/  LDG.E.CONSTANT R19, desc[UR4][R10.64+0x8] ;  /* 0x000008040a137981 */ /* 0x000f68000c1e9900 */
[----:B------:R0:W5:Y:S01]  /*0140*/  LDG.E.CONSTANT R21, desc[UR4][R10.64+0xc] ;  /* 0x00000c040a157981 */ /* 0x000162000c1e9900 */
[----:B------:R-:W1:Y:S03]  /*0150*/  LDC.64 R8, c[0x0][0x238] ;  /* 0x00008e00ff087b82 */ /* 0x000e660000000a00 */
[----:B-1----:R1:W5:Y:S01]  /*0160*/  LDG.E.CONSTANT R2, desc[UR4][R8.64] ;  /* 0x0000000408027981 */ /* 0x002362000c1e9900 */
[----:B---3--:R-:W2:Y:S08]  /*0170*/  I2F.S8 R3, R14 ;  /* 0x0000000e00037306 */ /* 0x008eb00000001400 */
[----:B------:R-:W4:Y:S08]  /*0180*/  I2F.S8 R15, R14.B1 ;  /* 0x1000000e000f7306 */ /* 0x000f300000001400 */
[----:B------:R-:W5:Y:S01]  /*0190*/  I2F.S8 R17, R14.B2 ;  /* 0x2000000e00117306 */ /* 0x000f620000001400 */
[----:B--2---:R-:W-:-:S04]  /*01a0*/  FFMA.FTZ R5, R6, R3, R13 ;  /* 0x0000000306057223 */ /* 0x004fc8000001000d */
[----:B------:R-:W-:-:S03]  /*01b0*/  FMUL.FTZ R4, R5, 0.044714998453855514526 ;  /* 0x3d37271305047820 */ /* 0x000fc60000410000 */
[----:B------:R-:W2:Y:S01]  /*01c0*/  I2F.S8 R13, R14.B3 ;  /* 0x3000000e000d7306 */ /* 0x000ea20000001400 */
[----:B----4-:R-:W-:Y:S01]  /*01d0*/  FFMA.FTZ R3, R6, R15, R12 ;  /* 0x0000000f06037223 */ /* 0x010fe2000001000c */
[----:B------:R-:W-:-:S03]  /*01e0*/  FMUL.FTZ R4, R5, R4 ;  /* 0x0000000405047220 */ /* 0x000fc60000410000 */
[----:B0-----:R-:W-:Y:S01]  /*01f0*/  FMUL.FTZ R10, R3, 0.044714998453855514526 ;  /* 0x3d372713030a7820 */ /* 0x001fe20000410000 */
[----:B------:R-:W-:Y:S01]  /*0200*/  FFMA.FTZ R7, R5, R4, R5 ;  /* 0x0000000405077223 */ /* 0x000fe20000010005 */
[----:B-----5:R-:W-:Y:S02]  /*0210*/  FFMA.FTZ R4, R6, R17, R19 ;  /* 0x0000001106047223 */ /* 0x020fe40000010013 */
[----:B------:R-:W-:Y:S02]  /*0220*/  FMUL.FTZ R10, R3, R10 ;  /* 0x0000000a030a7220 */ /* 0x000fe40000410000 */
[----:B-1----:R-:W-:Y:S01]  /*0230*/  FMUL.FTZ R9, R4, 0.044714998453855514526 ;  /* 0x3d37271304097820 */ /* 0x002fe20000410000 */
[----:B------:R-:W-:Y:S01]  /*0240*/  FMUL.FTZ R7, R7, 0.79788458347320556641 ;  /* 0x3f4c422a07077820 */ /* 0x000fe20000410000 */
[----:B--2---:R-:W-:Y:S01]  /*0250*/  FFMA.FTZ R6, R6, R13, R21 ;  /* 0x0000000d06067223 */ /* 0x004fe20000010015 */
[----:B------:R-:W-:Y:S01]  /*0260*/  FFMA.FTZ R10, R3, R10, R3 ;  /* 0x0000000a030a7223 */ /* 0x000fe20000010003 */
[----:B------:R-:W-:-:S02]  /*0270*/  FMUL.FTZ R9, R4, R9 ;  /* 0x0000000904097220 */ /* 0x000fc40000410000 */
[----:B------:R-:W-:Y:S01]  /*0280*/  FMUL.FTZ R11, R6, 0.044714998453855514526 ;  /* 0x3d372713060b7820 */ /* 0x000fe20000410000 */
[----:B------:R-:W-:Y:S01]  /*0290*/  FMUL.FTZ R10, R10, 0.79788458347320556641 ;  /* 0x3f4c422a0a0a7820 */ /* 0x000fe20000410000 */
[----:B------:R-:W0:Y:S01]  /*02a0*/  MUFU.TANH R7, R7 ;  /* 0x0000000700077308 */ /* 0x000e220000002400 */
[----:B------:R-:W-:Y:S01]  /*02b0*/  FFMA.FTZ R9, R4, R9, R4 ;  /* 0x0000000904097223 */ /* 0x000fe20000010004 */
[----:B------:R-:W-:-:S03]  /*02c0*/  FMUL.FTZ R11, R6, R11 ;  /* 0x0000000b060b7220 */ /* 0x000fc60000410000 */
[----:B------:R-:W-:Y:S01]  /*02d0*/  FMUL.FTZ R9, R9, 0.79788458347320556641 ;  /* 0x3f4c422a09097820 */ /* 0x000fe20000410000 */
[----:B------:R-:W-:Y:S02]  /*02e0*/  FFMA.FTZ R11, R6, R11, R6 ;  /* 0x0000000b060b7223 */ /* 0x000fe40000010006 */
[----:B------:R-:W1:Y:S02]  /*02f0*/  MUFU.TANH R10, R10 ;  /* 0x0000000a000a7308 */ /* 0x000e640000002400 */
[----:B------:R-:W-:-:S06]  /*0300*/  FMUL.FTZ R11, R11, 0.79788458347320556641 ;  /* 0x3f4c422a0b0b7820 */ /* 0x000fcc0000410000 */
        /* <DEDUP_REMOVED lines=11> */
[----:B------:R-:W-:Y:S02]  /*03c0*/  FMUL.FTZ R5, R2, R5 ;  /* 0x0000000502057220 */ /* 0x000fe40000410000 */
[----:B------:R-:W-:Y:S01]  /*03d0*/  FMUL.FTZ R9, R4, R9 ;  /* 0x0000000904097220 */ /* 0x000fe20000410000 */
[----:B------:R-:W-:Y:S01]  /*03e0*/  FMUL.FTZ R11, R11, 0.5 ;  /* 0x3f0000000b0b7820 */ /* 0x000fe20000410000 */
[C---:B------:R-:W-:Y:S02]  /*03f0*/  FMUL.FTZ R7, R2.reuse, R3 ;  /* 0x0000000302077220 */ /* 0x040fe40000410000 */
        /* <DEDUP_REMOVED lines=14> */
.L_x_1:
        /* <DEDUP_REMOVED lines=10> */
.L_x_13:


//--------------------- .text._ZN17fastertransformer26add_bias_gelu_COL32_int8IOIfEEvPaPKT_iiPKfS6_ --------------------------
	.section	.text._ZN17fastertransformer26add_bias_gelu_COL32_int8IOIfEEvPaPKT_iiPKfS6_,"ax",@progbits
	.align	128
        .global         _ZN17fastertransformer26add_bias_gelu_COL32_int8IOIfEEvPaPKT_iiPKfS6_
        .type           _ZN17fastertransformer26add_bias_gelu_COL32_int8IOIfEEvPaPKT_iiPKfS6_,@function
        .size           _ZN17fastertransformer26add_bias_gelu_COL32_int8IOIfEEvPaPKT_iiPKfS6_,(.L_x_14 - _ZN17fastertransformer26add_bias_gelu_COL32_int8IOIfEEvPaPKT_iiPKfS6_)
        .other          _ZN17fastertransformer26add_bias_gelu_COL32_int8IOIfEEvPaPKT_iiPKfS6_,@"STO_CUDA_ENTRY STV_DEFAULT"
_ZN17fastertransformer26add_bias_gelu_COL32_int8IOIfEEvPaPKT_iiPKfS6_:
.text._ZN17fastertransformer26add_bias_gelu_COL32_int8IOIfEEvPaPKT_iiPKfS6_:
[----:B------:R-:W-:Y:S01]  /*0000*/  LDC R1, c[0x0][0x28] ;  /* 0x00000a00ff017b82 */ /* 0x000fe20000000800 */
[----:B------:R-:W0:Y:S01]  /*0010*/  S2R R9, SR_TID.X ;  /* 0x0000000000097919 */ /* 0x000e220000002100 */
[----:B------:R-:W-:Y:S01]  /*0020*/  ULDC UR6, c[0x0][0x224] ;  /* 0x0000890000067ab9 */ /* 0x000fe20000000800 */
[----:B0-----:R-:W-:-:S04]  /*0030*/  SHF.L.U32 R9, R9, 0x2, RZ ;  /* 0x0000000209097819 */ /* 0x001fc800000006ff */
[----:B------:R-:W-:-:S13]  /*0040*/  ISETP.GE.AND P0, PT, R9, UR6, PT ;  /* 0x0000000609007c0c */ /* 0x000fda000bf06270 */
[----:B------:R-:W-:Y:S05]  /*0050*/  @P0 EXIT ;  /* 0x000000000000094d */ /* 0x000fea0003800000 */
[----:B------:R-:W0:Y:S01]  /*0060*/  LDC.64 R4, c[0x0][0x228] ;  /* 0x00008a00ff047b82 */ /* 0x000e220000000a00 */
[----:B------:R-:W-:-:S07]  /*0070*/  ULDC.64 UR4, c[0x0][0x208] ;  /* 0x0000820000047ab9 */ /* 0x000fce0000000a00 */
[----:B------:R-:W1:Y:S01]  /*0080*/  LDC.64 R10, c[0x0][0x230] ;  /* 0x00008c00ff0a7b82 */ /* 0x000e620000000a00 */
[----:B------:R-:W2:Y:S01]  /*0090*/  S2R R7, SR_CTAID.X ;  /* 0x0000000000077919 */ /* 0x000ea20000002500 */
[----:B------:R-:W-:Y:S01]  /*00a0*/  ULDC UR7, c[0x0][0x220] ;  /* 0x0000880000077ab9 */ /* 0x000fe20000000800 */
[----:B------:R-:W-:-:S05]  /*00b0*/  ULDC.64 UR8, c[0x0][0x210] ;  /* 0x0000840000087ab9 */ /* 0x000fca0000000a00 */
[----:B------:R-:W3:Y:S01]  /*00c0*/  LDC R8, c[0x0][RZ] ;  /* 0x00000000ff087b82 */ /* 0x000ee20000000800 */
[----:B0-----:R0:W5:Y:S07]  /*00d0*/  LDG.E.CONSTANT R0, desc[UR4][R4.64] ;  /* 0x0000000404007981 */ /* 0x00116e000c1e9900 */
[----:B------:R-:W4:Y:S01]  /*00e0*/  LDC.64 R2, c[0x0][0x218] ;  /* 0x00008600ff027b82 */ /* 0x000f220000000a00 */
[----:B-12---:R0:W5:Y:S02]  /*00f0*/  LDG.E.CONSTANT R6, desc[UR4][R10.64] ;  /* 0x000000040a067981 */ /* 0x006164000c1e9900 */
.L_x_2:
[C---:B0-----:R-:W-:Y:S02]  /*0100*/  LOP3.LUT R10, R9.reuse, 0x1c, RZ, 0xc0, !PT ;  /* 0x0000001c090a7812 */ /* 0x041fe400078ec0ff */
[----:B-1----:R-:W-:Y:S02]  /*0110*/  LOP3.LUT R4, R9, 0xffffffe0, RZ, 0xc0, !PT ;  /* 0xffffffe009047812 */ /* 0x002fe400078ec0ff */
[----:B------:R-:W-:-:S05]  /*0120*/  LEA R5, R7, R10, 0x5 ;  /* 0x0000000a07057211 */ /* 0x000fca00078e28ff */
[----:B------:R-:W-:-:S05]  /*0130*/  IMAD R4, R4, UR7, R5 ;  /* 0x0000000704047c24 */ /* 0x000fca000f8e0205 */
[----:B------:R-:W-:-:S04]  /*0140*/  IADD3 R4, P0, R4, UR8, RZ ;  /* 0x0000000804047c10 */ /* 0x000fc8000ff1e0ff */
[----:B------:R-:W-:-:S05]  /*0150*/  IADD3.X R5, RZ, UR9, RZ, P0, !PT ;  /* 0x00000009ff057c10 */ /* 0x000fca00087fe4ff */
[----:B------:R-:W2:Y:S01]  /*0160*/  LDG.E.CONSTANT R20, desc[UR4][R4.64] ;  /* 0x0000000404147981 */ /* 0x000ea2000c1e9900 */
[----:B----4-:R-:W-:-:S05]  /*0170*/  IMAD.WIDE R14, R9, 0x4, R2 ;  /* 0x00000004090e7825 */ /* 0x010fca00078e0202 */
[----:B------:R-:W4:Y:S04]  /*0180*/  LDG.E.CONSTANT R17, desc[UR4][R14.64] ;  /* 0x000000040e117981 */ /* 0x000f28000c1e9900 */
[----:B------:R-:W4:Y:S04]  /*0190*/  LDG.E.CONSTANT R10, desc[UR4][R14.64+0x4] ;  /* 0x000004040e0a7981 */ /* 0x000f28000c1e9900 */
[----:B------:R-:W4:Y:S04]  /*01a0*/  LDG.E.CONSTANT R23, desc[UR4][R14.64+0x8] ;  /* 0x000008040e177981 */ /* 0x000f28000c1e9900 */
[----:B------:R0:W4:Y:S01]  /*01b0*/  LDG.E.CONSTANT R13, desc[UR4][R14.64+0xc] ;  /* 0x00000c040e0d7981 */ /* 0x000122000c1e9900 */
[----:B---3--:R-:W-:-:S04]  /*01c0*/  LEA R9, R8, R9, 0x2 ;  /* 0x0000000908097211 */ /* 0x008fc800078e10ff */
[----:B------:R-:W-:Y:S01]  /*01d0*/  ISETP.GE.AND P0, PT, R9, UR6, PT ;  /* 0x0000000609007c0c */ /* 0x000fe2000bf06270 */
[----:B--2---:R-:W4:Y:S08]  /*01e0*/  I2F.S8 R11, R20 ;  /* 0x00000014000b7306 */ /* 0x004f300000001400 */
[----:B------:R-:W1:Y:S01]  /*01f0*/  I2F.S8 R19, R20.B1 ;  /* 0x1000001400137306 */ /* 0x000e620000001400 */
[----:B----45:R-:W-:-:S07]  /*0200*/  FFMA.FTZ R12, R0, R11, R17 ;  /* 0x0000000b000c7223 */ /* 0x030fce0000010011 */
[----:B------:R-:W2:Y:S01]  /*0210*/  I2F.S8 R21, R20.B2 ;  /* 0x2000001400157306 */ /* 0x000ea20000001400 */
[----:B------:R-:W-:-:S04]  /*0220*/  FMUL.FTZ R11, R12, 0.044714998453855514526 ;  /* 0x3d3727130c0b7820 */ /* 0x000fc80000410000 */
[----:B------:R-:W-:-:S03]  /*0230*/  FMUL.FTZ R11, R12, R11 ;  /* 0x0000000b0c0b7220 */ /* 0x000fc60000410000 */
[----:B------:R-:W3:Y:S01]  /*0240*/  I2F.S8 R18, R20.B3 ;  /* 0x3000001400127306 */ /* 0x000ee20000001400 */
[----:B-1----:R-:W-:Y:S01]  /*0250*/  FFMA.FTZ R10, R0, R19, R10 ;  /* 0x00000013000a7223 */ /* 0x002fe2000001000a */
[----:B------:R-:W-:-:S03]  /*0260*/  FFMA.FTZ R16, R12, R11, R12 ;  /* 0x0000000b0c107223 */ /* 0x000fc6000001000c */
[----:B------:R-:W-:Y:S01]  /*0270*/  FMUL.FTZ R17, R10, 0.044714998453855514526 ;  /* 0x3d3727130a117820 */ /* 0x000fe20000410000 */
[----:B--2---:R-:W-:Y:S01]  /*0280*/  FFMA.FTZ R11, R0, R21, R23 ;  /* 0x00000015000b7223 */ /* 0x004fe20000010017 */
[----:B------:R-:W-:Y:S02]  /*0290*/  FMUL.FTZ R16, R16, 0.79788458347320556641 ;  /* 0x3f4c422a10107820 */ /* 0x000fe40000410000 */
[----:B------:R-:W-:Y:S01]  /*02a0*/  FMUL.FTZ R17, R10, R17 ;  /* 0x000000110a117220 */ /* 0x000fe20000410000 */
[----:B0-----:R-:W-:-:S03]  /*02b0*/  FMUL.FTZ R14, R11, 0.044714998453855514526 ;  /* 0x3d3727130b0e7820 */ /* 0x001fc60000410000 */
[----:B------:R-:W-:Y:S01]  /*02c0*/  FFMA.FTZ R17, R10, R17, R10 ;  /* 0x000000110a117223 */ /* 0x000fe2000001000a */
[----:B------:R-:W0:Y:S01]  /*02d0*/  MUFU.TANH R16, R16 ;  /* 0x0000001000107308 */ /* 0x000e220000002400 */
[----:B---3--:R-:W-:Y:S01]  /*02e0*/  FFMA.FTZ R13, R0, R18, R13 ;  /* 0x00000012000d7223 */ /* 0x008fe2000001000d */
[----:B------:R-:W-:Y:S01]  /*02f0*/  FMUL.FTZ R14, R11, R14 ;  /* 0x0000000e0b0e7220 */ /* 0x000fe20000410000 */
[----:B------:R-:W-:Y:S02]  /*0300*/  FMUL.FTZ R17, R17, 0.79788458347320556641 ;  /* 0x3f4c422a11117820 */ /* 0x000fe40000410000 */
[----:B------:R-:W-:Y:S01]  /*0310*/  FMUL.FTZ R18, R13, 0.044714998453855514526 ;  /* 0x3d3727130d127820 */ /* 0x000fe20000410000 */
[----:B------:R-:W-:-:S03]  /*0320*/  FFMA.FTZ R14, R11, R14, R11 ;  /* 0x0000000e0b0e7223 */ /* 0x000fc6000001000b */
[C---:B------:R-:W-:Y:S01]  /*0330*/  FMUL.FTZ R20, R13.reuse, R18 ;  /* 0x000000120d147220 */ /* 0x040fe20000410000 */
[----:B------:R-:W-:Y:S01]  /*0340*/  FMUL.FTZ R18, R14, 0.79788458347320556641 ;  /* 0x3f4c422a0e127820 */ /* 0x000fe20000410000 */
[----:B------:R-:W1:Y:S02]  /*0350*/  MUFU.TANH R17, R17 ;  /* 0x0000001100117308 */ /* 0x000e640000002400 */
[----:B------:R-:W-:-:S04]  /*0360*/  FFMA.FTZ R20, R13, R20, R13 ;  /* 0x000000140d147223 */ /* 0x000fc8000001000d */
[----:B------:R-:W-:Y:S01]  /*0370*/  FMUL.FTZ R20, R20, 0.79788458347320556641 ;  /* 0x3f4c422a14147820 */ /* 0x000fe20000410000 */
[----:B0-----:R-:W-:Y:S01]  /*0380*/  FADD.FTZ R16, R16, 1 ;  /* 0x3f80000010107421 */ /* 0x001fe20000010000 */
[----:B------:R-:W0:Y:S03]  /*0390*/  MUFU.TANH R18, R18 ;  /* 0x0000001200127308 */ /* 0x000e260000002400 */
[----:B------:R-:W-:-:S04]  /*03a0*/  FMUL.FTZ R15, R16, 0.5 ;  /* 0x3f000000100f7820 */ /* 0x000fc80000410000 */
[----:B------:R-:W-:Y:S01]  /*03b0*/  FMUL.FTZ R15, R12, R15 ;  /* 0x0000000f0c0f7220 */ /* 0x000fe20000410000 */
[----:B------:R-:W2:Y:S01]  /*03c0*/  MUFU.TANH R20, R20 ;  /* 0x0000001400147308 */ /* 0x000ea20000002400 */
[----:B-1----:R-:W-:Y:S02]  /*03d0*/  FADD.FTZ R14, R17, 1 ;  /* 0x3f800000110e7421 */ /* 0x002fe40000010000 */
[----:B------:R-:W-:Y:S02]  /*03e0*/  FMUL.FTZ R15, R6, R15 ;  /* 0x0000000f060f7220 */ /* 0x000fe40000410000 */
[----:B------:R-:W-:Y:S01]  /*03f0*/  FMUL.FTZ R17, R14, 0.5 ;  /* 0x3f0000000e117820 */ /* 0x000fe20000410000 */
[----:B0-----:R-:W-:-:S03]  /*0400*/  FADD.FTZ R12, R18, 1 ;  /* 0x3f800000120c7421 */ /* 0x001fc60000010000 */
[----:B------:R-:W-:Y:S01]  /*0410*/  FMUL.FTZ R17, R10, R17 ;  /* 0x000000110a117220 */ /* 0x000fe20000410000 */
[----:B------:R-:W-:Y:S01]  /*0420*/  F2I.S8.NTZ R15, R15 ;  /* 0x0000000f000f7305 */ /* 0x000fe20000202100 */
[----:B------:R-:W-:Y:S02]  /*0430*/  FMUL.FTZ R12, R12, 0.5 ;  /* 0x3f0000000c0c7820 */ /* 0x000fe40000410000 */
[----:B------:R-:W-:Y:S01]  /*0440*/  FMUL.FTZ R17, R6, R17 ;  /* 0x0000001106117220 */ /* 0x000fe20000410000 */
[----:B--2---:R-:W-:Y:S01]  /*0450*/  FADD.FTZ R20, R20, 1 ;  /* 0x3f80000014147421 */ /* 0x004fe20000010000 */
[----:B------:R-:W-:-:S03]  /*0460*/  FMUL.FTZ R11, R11, R12 ;  /* 0x0000000c0b0b7220 */ /* 0x000fc60000410000 */
[----:B------:R-:W0:Y:S01]  /*0470*/  F2I.S8.NTZ R10, R17 ;  /* 0x00000011000a7305 */ /* 0x000e220000202100 */
[----:B------:R-:W-:Y:S01]  /*0480*/  FMUL.FTZ R20, R20, 0.5 ;  /* 0x3f00000014147820 */ /* 0x000fe20000410000 */
[----:B------:R-:W-:-:S03]  /*0490*/  FMUL.FTZ R11, R6, R11 ;  /* 0x0000000b060b7220 */ /* 0x000fc60000410000 */
[----:B------:R-:W-:-:S03]  /*04a0*/  FMUL.FTZ R13, R13, R20 ;  /* 0x000000140d0d7220 */ /* 0x000fc60000410000 */
[----:B------:R-:W1:Y:S01]  /*04b0*/  F2I.S8.NTZ R11, R11 ;  /* 0x0000000b000b7305 */ /* 0x000e620000202100 */
[----:B------:R-:W-:Y:S01]  /*04c0*/  FMUL.FTZ R13, R6, R13 ;  /* 0x0000000d060d7220 */ /* 0x000fe20000410000 */
[----:B0-----:R-:W-:-:S06]  /*04d0*/  PRMT R10, R10, 0x7604, R15 ;  /* 0x000076040a0a7816 */ /* 0x001fcc000000000f */
[----:B------:R-:W0:Y:S01]  /*04e0*/  F2I.S8.NTZ R13, R13 ;  /* 0x0000000d000d7305 */ /* 0x000e220000202100 */
[----:B-1----:R-:W-:-:S04]  /*04f0*/  PRMT R10, R11, 0x7054, R10 ;  /* 0x000070540b0a7816 */ /* 0x002fc8000000000a */
[----:B0-----:R-:W-:-:S05]  /*0500*/  PRMT R15, R13, 0x654, R10 ;  /* 0x000006540d0f7816 */ /* 0x001fca000000000a */
[----:B------:R1:W-:Y:S01]  /*0510*/  STG.E desc[UR4][R4.64], R15 ;  /* 0x0000000f04007986 */ /* 0x0003e2000c101904 */
[----:B------:R-:W-:Y:S05]  /*0520*/  @!P0 BRA `(.L_x_2) ;  /* 0xfffffff800f48947 */ /* 0x000fea000383ffff */
[----:B------:R-:W-:Y:S05]  /*0530*/  EXIT ;  /* 0x000000000000794d */ /* 0x000fea0003800000 */
.L_x_3:
        /* <DEDUP_REMOVED lines=12> */
.L_x_14:


//--------------------- .text._ZN17fastertransformer26add_bias_gelu_COL32_int8IOI6__halfEEvPaPKaPKT_iiPKfS9_ --------------------------
	.section	.text._ZN17fastertransformer26add_bias_gelu_COL32_int8IOI6__halfEEvPaPKaPKT_iiPKfS9_,"ax",@progbits
	.align	128
        .global         _ZN17fastertransformer26add_bias_gelu_COL32_int8IOI6__halfEEvPaPKaPKT_iiPKfS9_
        .type           _ZN17fastertransformer26add_bias_gelu_COL32_int8IOI6__halfEEvPaPKaPKT_iiPKfS9_,@function
        .size           _ZN17fastertransformer26add_bias_gelu_COL32_int8IOI6__halfEEvPaPKaPKT_iiPKfS9_,(.L_x_15 - _ZN17fastertransformer26add_bias_gelu_COL32_int8IOI6__halfEEvPaPKaPKT_iiPKfS9_)
        .other          _ZN17fastertransformer26add_bias_gelu_COL32_int8IOI6__halfEEvPaPKaPKT_iiPKfS9_,@"STO_CUDA_ENTRY STV_DEFAULT"
_ZN17fastertransformer26add_bias_gelu_COL32_int8IOI6__halfEEvPaPKaPKT_iiPKfS9_:
.text._ZN17fastertransformer26add_bias_gelu_COL32_int8IOI6__halfEEvPaPKaPKT_iiPKfS9_:
        /* <DEDUP_REMOVED lines=11> */
[----:B------:R-:W-:Y:S01]  /*00b0*/  ULDC.64 UR8, c[0x0][0x218] ;  /* 0x0000860000087ab9 */ /* 0x000fe20000000a00 */
[----:B------:R-:W-:-:S04]  /*00c0*/  ULDC.64 UR10, c[0x0][0x210] ;  /* 0x00008400000a7ab9 */ /* 0x000fc80000000a00 */
[----:B------:R-:W3:Y:S01]  /*00d0*/  LDC R6, c[0x0][RZ] ;  /* 0x00000000ff067b82 */ /* 0x000ee20000000800 */
[----:B0-----:R0:W5:Y:S07]  /*00e0*/  LDG.E.CONSTANT R0, desc[UR4][R8.64] ;  /* 0x0000000408007981 */ /* 0x00116e000c1e9900 */
[----:B------:R-:W4:Y:S01]  /*00f0*/  LDC.64 R2, c[0x0][0x220] ;  /* 0x00008800ff027b82 */ /* 0x000f220000000a00 */
[----:B-12---:R0:W5:Y:S02]  /*0100*/  LDG.E.CONSTANT R4, desc[UR4][R10.64] ;  /* 0x000000040a047981 */ /* 0x006164000c1e9900 */
.L_x_4:
[C---:B0-----:R-:W-:Y:S02]  /*0110*/  LOP3.LUT R10, R7.reuse, 0x1f, RZ, 0xc0, !PT ;  /* 0x0000001f070a7812 */ /* 0x041fe400078ec0ff */
[----:B-1----:R-:W-:Y:S02]  /*0120*/  LOP3.LUT R8, R7, 0xffffffe0, RZ, 0xc0, !PT ;  /* 0xffffffe007087812 */ /* 0x002fe400078ec0ff */
[----:B------:R-:W-:-:S05]  /*0130*/  LEA R9, R5, R10, 0x5 ;  /* 0x0000000a05097211 */ /* 0x000fca00078e28ff */
[----:B------:R-:W-:-:S05]  /*0140*/  IMAD R8, R8, UR7, R9 ;  /* 0x0000000708087c24 */ /* 0x000fca000f8e0209 */
[----:B------:R-:W-:-:S04]  /*0150*/  LOP3.LUT R8, R8, 0xfffffffc, RZ, 0xc0, !PT ;  /* 0xfffffffc08087812 */ /* 0x000fc800078ec0ff */
[----:B------:R-:W-:-:S04]  /*0160*/  IADD3 R10, P0, R8, UR8, RZ ;  /* 0x00000008080a7c10 */ /* 0x000fc8000ff1e0ff */
[----:B------:R-:W-:-:S05]  /*0170*/  IADD3.X R11, RZ, UR9, RZ, P0, !PT ;  /* 0x00000009ff0b7c10 */ /* 0x000fca00087fe4ff */
[----:B------:R-:W2:Y:S01]  /*0180*/  LDG.E.CONSTANT R21, desc[UR4][R10.64] ;  /* 0x000000040a157981 */ /* 0x000ea2000c1e9900 */
[----:B----4-:R-:W-:-:S05]  /*0190*/  IMAD.WIDE R12, R7, 0x2, R2 ;  /* 0x00000002070c7825 */ /* 0x010fca00078e0202 */
[----:B------:R-:W4:Y:S04]  /*01a0*/  LDG.E.U16.CONSTANT R14, desc[UR4][R12.64] ;  /* 0x000000040c0e7981 */ /* 0x000f28000c1e9500 */
[----:B------:R-:W4:Y:S04]  /*01b0*/  LDG.E.U16.CONSTANT R16, desc[UR4][R12.64+0x2] ;  /* 0x000002040c107981 */ /* 0x000f28000c1e9500 */
[----:B------:R-:W4:Y:S04]  /*01c0*/  LDG.E.U16.CONSTANT R18, desc[UR4][R12.64+0x4] ;  /* 0x000004040c127981 */ /* 0x000f28000c1e9500 */
[----:B------:R-:W4:Y:S01]  /*01d0*/  LDG.E.U16.CONSTANT R20, desc[UR4][R12.64+0x6] ;  /* 0x000006040c147981 */ /* 0x000f22000c1e9500 */
[----:B------:R-:W-:-:S02]  /*01e0*/  IADD3 R8, P0, R8, UR10, RZ ;  /* 0x0000000a08087c10 */ /* 0x000fc4000ff1e0ff */
[----:B---3--:R-:W-:-:S04]  /*01f0*/  LEA R7, R6, R7, 0x2 ;  /* 0x0000000706077211 */ /* 0x008fc800078e10ff */
[----:B------:R-:W-:Y:S01]  /*0200*/  IADD3 R7, R7, 0x3, RZ ;  /* 0x0000000307077810 */ /* 0x000fe20007ffe0ff */
[----:B--2---:R-:W0:Y:S01]  /*0210*/  I2F.S8 R9, R21 ;  /* 0x0000001500097306 */ /* 0x004e220000001400 */
[----:B----4-:R-:W-:-:S07]  /*0220*/  HADD2.F32 R15, -RZ, R14.H0_H0 ;  /* 0x2000000eff0f7230 */ /* 0x010fce0000004100 */
[----:B------:R-:W1:Y:S01]  /*0230*/  I2F.S8 R17, R21.B1 ;  /* 0x1000001500117306 */ /* 0x000e620000001400 */
[----:B------:R-:W-:Y:S02]  /*0240*/  HADD2.F32 R10, -RZ, R16.H0_H0 ;  /* 0x20000010ff0a7230 */ /* 0x000fe40000004100 */
[----:B------:R-:W-:Y:S02]  /*0250*/  HADD2.F32 R11, -RZ, R18.H0_H0 ;  /* 0x20000012ff0b7230 */ /* 0x000fe40000004100 */
[----:B0----5:R-:W-:-:S03]  /*0260*/  FFMA.FTZ R9, R0, R9, R15 ;  /* 0x0000000900097223 */ /* 0x021fc6000001000f */
[----:B------:R-:W0:Y:S01]  /*0270*/  I2F.S8 R19, R21.B2 ;  /* 0x2000001500137306 */ /* 0x000e220000001400 */
[----:B------:R-:W-:Y:S01]  /*0280*/  FMUL.FTZ R14, R9, 0.044714998453855514526 ;  /* 0x3d372713090e7820 */ /* 0x000fe20000410000 */
[----:B-1----:R-:W-:-:S06]  /*0290*/  FFMA.FTZ R10, R0, R17, R10 ;  /* 0x00000011000a7223 */ /* 0x002fcc000001000a */
[----:B------:R-:W1:Y:S01]  /*02a0*/  I2F.S8 R15, R21.B3 ;  /* 0x30000015000f7306 */ /* 0x000e620000001400 */
[----:B------:R-:W-:Y:S02]  /*02b0*/  HADD2.F32 R17, -RZ, R20.H0_H0 ;  /* 0x20000014ff117230 */ /* 0x000fe40000004100 */
[----:B------:R-:W-:Y:S01]  /*02c0*/  FMUL.FTZ R14, R9, R14 ;  /* 0x0000000e090e7220 */ /* 0x000fe20000410000 */
[----:B------:R-:W-:-:S03]  /*02d0*/  FMUL.FTZ R13, R10, 0.044714998453855514526 ;  /* 0x3d3727130a0d7820 */ /* 0x000fc60000410000 */
[----:B------:R-:W-:Y:S01]  /*02e0*/  FFMA.FTZ R14, R9, R14, R9 ;  /* 0x0000000e090e7223 */ /* 0x000fe20000010009 */
[----:B0-----:R-:W-:Y:S01]  /*02f0*/  FFMA.FTZ R11, R0, R19, R11 ;  /* 0x00000013000b7223 */ /* 0x001fe2000001000b */
[----:B------:R-:W-:Y:S02]  /*0300*/  FMUL.FTZ R13, R10, R13 ;  /* 0x0000000d0a0d7220 */ /* 0x000fe40000410000 */
[----:B------:R-:W-:Y:S01]  /*0310*/  FMUL.FTZ R14, R14, 0.79788458347320556641 ;  /* 0x3f4c422a0e0e7820 */ /* 0x000fe20000410000 */
[C---:B------:R-:W-:Y:S01]  /*0320*/  FMUL.FTZ R16, R11.reuse, 0.044714998453855514526 ;  /* 0x3d3727130b107820 */ /* 0x040fe20000410000 */
[----:B------:R-:W-:Y:S01]  /*0330*/  FFMA.FTZ R13, R10, R13, R10 ;  /* 0x0000000d0a0d7223 */ /* 0x000fe2000001000a */
[----:B-1----:R-:W-:Y:S02]  /*0340*/  FFMA.FTZ R12, R0, R15, R17 ;  /* 0x0000000f000c7223 */ /* 0x002fe40000010011 */
[----:B------:R-:W-:Y:S01]  /*0350*/  FMUL.FTZ R16, R11, R16 ;  /* 0x000000100b107220 */ /* 0x000fe20000410000 */
[----:B------:R-:W-:Y:S01]  /*0360*/  FMUL.FTZ R13, R13, 0.79788458347320556641 ;  /* 0x3f4c422a0d0d7820 */ /* 0x000fe20000410000 */
[----:B------:R-:W0:Y:S01]  /*0370*/  MUFU.TANH R14, R14 ;  /* 0x0000000e000e7308 */ /* 0x000e220000002400 */
[----:B------:R-:W-:Y:S01]  /*0380*/  FMUL.FTZ R15, R12, 0.044714998453855514526 ;  /* 0x3d3727130c0f7820 */ /* 0x000fe20000410000 */
[----:B------:R-:W-:-:S03]  /*0390*/  FFMA.FTZ R16, R11, R16, R11 ;  /* 0x000000100b107223 */ /* 0x000fc6000001000b */
[----:B------:R-:W-:Y:S01]  /*03a0*/  FMUL.FTZ R15, R12, R15 ;  /* 0x0000000f0c0f7220 */ /* 0x000fe20000410000 */
[----:B------:R-:W-:Y:S02]  /*03b0*/  FMUL.FTZ R16, R16, 0.79788458347320556641 ;  /* 0x3f4c422a10107820 */ /* 0x000fe40000410000 */
[----:B------:R-:W1:Y:S01]  /*03c0*/  MUFU.TANH R13, R13 ;  /* 0x0000000d000d7308 */ /* 0x000e620000002400 */
[----:B------:R-:W-:-:S04]  /*03d0*/  FFMA.FTZ R15, R12, R15, R12 ;  /* 0x0000000f0c0f7223 */ /* 0x000fc8000001000c */
[----:B------:R-:W-:-:S03]  /*03e0*/  FMUL.FTZ R17, R15, 0.79788458347320556641 ;  /* 0x3f4c422a0f117820 */ /* 0x000fc60000410000 */
[----:B------:R-:W2:Y:S01]  /*03f0*/  MUFU.TANH R16, R16 ;  /* 0x0000001000107308 */ /* 0x000ea20000002400 */
[----:B0-----:R-:W-:-:S04]  /*0400*/  FADD.FTZ R14, R14, 1 ;  /* 0x3f8000000e0e7421 */ /* 0x001fc80000010000 */
[----:B------:R-:W-:-:S03]  /*0410*/  FMUL.FTZ R14, R14, 0.5 ;  /* 0x3f0000000e0e7820 */ /* 0x000fc60000410000 */
[----:B------:R-:W0:Y:S01]  /*0420*/  MUFU.TANH R17, R17 ;  /* 0x0000001100117308 */ /* 0x000e220000002400 */
[----:B-1----:R-:W-:Y:S01]  /*0430*/  FADD.FTZ R15, R13, 1 ;  /* 0x3f8000000d0f7421 */ /* 0x002fe20000010000 */
[----:B------:R-:W-:-:S03]  /*0440*/  FMUL.FTZ R9, R9, R14 ;  /* 0x0000000e09097220 */ /* 0x000fc60000410000 */
[----:B------:R-:W-:Y:S01]  /*0450*/  FMUL.FTZ R15, R15, 0.5 ;  /* 0x3f0000000f0f7820 */ /* 0x000fe20000410000 */
[----:B------:R-:W-:Y:S01]  /*0460*/  FMUL.FTZ R9, R4, R9 ;  /* 0x0000000904097220 */ /* 0x000fe20000410000 */
[----:B--2---:R-:W-:Y:S02]  /*0470*/  FADD.FTZ R13, R16, 1 ;  /* 0x3f800000100d7421 */ /* 0x004fe40000010000 */
[----:B------:R-:W-:-:S03]  /*0480*/  FMUL.FTZ R15, R10, R15 ;  /* 0x0000000f0a0f7220 */ /* 0x000fc60000410000 */
[----:B------:R-:W-:Y:S01]  /*0490*/  F2I.S8.NTZ R9, R9 ;  /* 0x0000000900097305 */ /* 0x000fe20000202100 */
[----:B------:R-:W-:Y:S01]  /*04a0*/  FMUL.FTZ R10, R13, 0.5 ;  /* 0x3f0000000d0a7820 */ /* 0x000fe20000410000 */
[----:B------:R-:W-:Y:S01]  /*04b0*/  FMUL.FTZ R15, R4, R15 ;  /* 0x0000000f040f7220 */ /* 0x000fe20000410000 */
[----:B0-----:R-:W-:Y:S02]  /*04c0*/  FADD.FTZ R17, R17, 1 ;  /* 0x3f80000011117421 */ /* 0x001fe40000010000 */
        /* <DEDUP_REMOVED lines=9> */
[----:B------:R-:W-:Y:S02]  /*0560*/  IADD3.X R9, RZ, UR11, RZ, P0, !PT ;  /* 0x0000000bff097c10 */ /* 0x000fe400087fe4ff */
[----:B------:R-:W-:Y:S02]  /*0570*/  ISETP.GE.AND P0, PT, R7, UR6, PT ;  /* 0x0000000607007c0c */ /* 0x000fe4000bf06270 */
[----:B-1----:R-:W-:-:S04]  /*0580*/  PRMT R10, R11, 0x7054, R10 ;  /* 0x000070540b0a7816 */ /* 0x002fc8000000000a */
[----:B0-----:R-:W-:-:S05]  /*0590*/  PRMT R13, R17, 0x654, R10 ;  /* 0x00000654110d7816 */ /* 0x001fca000000000a */
[----:B------:R1:W-:Y:S02]  /*05a0*/  STG.E desc[UR4][R8.64], R13 ;  /* 0x0000000d08007986 */ /* 0x0003e4000c101904 */
[----:B------:R-:W-:Y:S05]  /*05b0*/  @!P0 BRA `(.L_x_4) ;  /* 0xfffffff800d48947 */ /* 0x000fea000383ffff */
[----:B------:R-:W-:Y:S05]  /*05c0*/  EXIT ;  /* 0x000000000000794d */ /* 0x000fea0003800000 */
.L_x_5:
        /* <DEDUP_REMOVED lines=11> */
.L_x_15:


//--------------------- .text._ZN17fastertransformer26add_bias_gelu_COL32_int8IOIfEEvPaPKaPKT_iiPKfS8_ --------------------------
	.section	.text._ZN17fastertransformer26add_bias_gelu_COL32_int8IOIfEEvPaPKaPKT_iiPKfS8_,"ax",@progbits
	.align	128
        .global         _ZN17fastertransformer26add_bias_gelu_COL32_int8IOIfEEvPaPKaPKT_iiPKfS8_
        .type           _ZN17fastertransformer26add_bias_gelu_COL32_int8IOIfEEvPaPKaPKT_iiPKfS8_,@function
        .size           _ZN17fastertransformer26add_bias_gelu_COL32_int8IOIfEEvPaPKaPKT_iiPKfS8_,(.L_x_16 - _ZN17fastertransformer26add_bias_gelu_COL32_int8IOIfEEvPaPKaPKT_iiPKfS8_)
        .other          _ZN17fastertransformer26add_bias_gelu_COL32_int8IOIfEEvPaPKaPKT_iiPKfS8_,@"STO_CUDA_ENTRY STV_DEFAULT"
_ZN17fastertransformer26add_bias_gelu_COL32_int8IOIfEEvPaPKaPKT_iiPKfS8_:
.text._ZN17fastertransformer26add_bias_gelu_COL32_int8IOIfEEvPaPKaPKT_iiPKfS8_:
        /* <DEDUP_REMOVED lines=17> */
.L_x_6:
        /* <DEDUP_REMOVED lines=9> */
[----:B------:R-:W4:Y:S04]  /*01a0*/  LDG.E.CONSTANT R11, desc[UR4][R12.64] ;  /* 0x000000040c0b7981 */ /* 0x000f28000c1e9900 */
[----:B------:R-:W4:Y:S04]  /*01b0*/  LDG.E.CONSTANT R16, desc[UR4][R12.64+0x4] ;  /* 0x000004040c107981 */ /* 0x000f28000c1e9900 */
[----:B------:R-:W4:Y:S04]  /*01c0*/  LDG.E.CONSTANT R21, desc[UR4][R12.64+0x8] ;  /* 0x000008040c157981 */ /* 0x000f28000c1e9900 */
[----:B------:R-:W4:Y:S01]  /*01d0*/  LDG.E.CONSTANT R23, desc[UR4][R12.64+0xc] ;  /* 0x00000c040c177981 */ /* 0x000f22000c1e9900 */
[----:B------:R-:W-:-:S02]  /*01e0*/  IADD3 R8, P0, R8, UR10, RZ ;  /* 0x0000000a08087c10 */ /* 0x000fc4000ff1e0ff */
[----:B---3--:R-:W-:-:S04]  /*01f0*/  LEA R7, R6, R7, 0x2 ;  /* 0x0000000706077211 */ /* 0x008fc800078e10ff */
[----:B------:R-:W-:Y:S01]  /*0200*/  IADD3 R7, R7, 0x3, RZ ;  /* 0x0000000307077810 */ /* 0x000fe20007ffe0ff */
[----:B--2---:R-:W4:Y:S08]  /*0210*/  I2F.S8 R9, R20 ;  /* 0x0000001400097306 */ /* 0x004f300000001400 */
[----:B------:R-:W0:Y:S01]  /*0220*/  I2F.S8 R17, R20.B1 ;  /* 0x1000001400117306 */ /* 0x000e220000001400 */
[----:B----45:R-:W-:-:S07]  /*0230*/  FFMA.FTZ R10, R0, R9, R11 ;  /* 0x00000009000a7223 */ /* 0x030fce000001000b */
[----:B------:R-:W1:Y:S01]  /*0240*/  I2F.S8 R19, R20.B2 ;  /* 0x2000001400137306 */ /* 0x000e620000001400 */
[----:B------:R-:W-:Y:S01]  /*0250*/  FMUL.FTZ R11, R10, 0.044714998453855514526 ;  /* 0x3d3727130a0b7820 */ /* 0x000fe20000410000 */
[----:B0-----:R-:W-:-:S06]  /*0260*/  FFMA.FTZ R9, R0, R17, R16 ;  /* 0x0000001100097223 */ /* 0x001fcc0000010010 */
[----:B------:R-:W0:Y:S01]  /*0270*/  I2F.S8 R15, R20.B3 ;  /* 0x30000014000f7306 */ /* 0x000e220000001400 */
[----:B------:R-:W-:Y:S01]  /*0280*/  FMUL.FTZ R11, R10, R11 ;  /* 0x0000000b0a0b7220 */ /* 0x000fe20000410000 */
[----:B------:R-:W-:-:S03]  /*0290*/  FMUL.FTZ R16, R9, 0.044714998453855514526 ;  /* 0x3d37271309107820 */ /* 0x000fc60000410000 */
[----:B------:R-:W-:Y:S01]  /*02a0*/  FFMA.FTZ R14, R10, R11, R10 ;  /* 0x0000000b0a0e7223 */ /* 0x000fe2000001000a */
[----:B-1----:R-:W-:Y:S01]  /*02b0*/  FFMA.FTZ R11, R0, R19, R21 ;  /* 0x00000013000b7223 */ /* 0x002fe20000010015 */
[----:B------:R-:W-:Y:S02]  /*02c0*/  FMUL.FTZ R16, R9, R16 ;  /* 0x0000001009107220 */ /* 0x000fe40000410000 */
[----:B------:R-:W-:Y:S01]  /*02d0*/  FMUL.FTZ R14, R14, 0.79788458347320556641 ;  /* 0x3f4c422a0e0e7820 */ /* 0x000fe20000410000 */
[----:B------:R-:W-:Y:S01]  /*02e0*/  FMUL.FTZ R18, R11, 0.044714998453855514526 ;  /* 0x3d3727130b127820 */ /* 0x000fe20000410000 */
[----:B------:R-:W-:Y:S01]  /*02f0*/  FFMA.FTZ R16, R9, R16, R9 ;  /* 0x0000001009107223 */ /* 0x000fe20000010009 */
[----:B0-----:R-:W-:Y:S02]  /*0300*/  FFMA.FTZ R12, R0, R15, R23 ;  /* 0x0000000f000c7223 */ /* 0x001fe40000010017 */
[C---:B------:R-:W-:Y:S01]  /*0310*/  FMUL.FTZ R18, R11.reuse, R18 ;  /* 0x000000120b127220 */ /* 0x040fe20000410000 */
        /* <DEDUP_REMOVED lines=21> */
[C---:B------:R-:W-:Y:S01]  /*0470*/  FMUL.FTZ R10, R4.reuse, R9 ;  /* 0x00000009040a7220 */ /* 0x040fe20000410000 */
[----:B------:R-:W-:Y:S01]  /*0480*/  IADD3.X R9, RZ, UR11, RZ, P0, !PT ;  /* 0x0000000bff097c10 */ /* 0x000fe200087fe4ff */
[----:B0-----:R-:W-:Y:S01]  /*0490*/  FADD.FTZ R15, R15, 1 ;  /* 0x3f8000000f0f7421 */ /* 0x001fe20000010000 */
[----:B------:R-:W-:Y:S01]  /*04a0*/  FMUL.FTZ R11, R11, R14 ;  /* 0x0000000e0b0b7220 */ /* 0x000fe20000410000 */
[----:B------:R-:W-:Y:S02]  /*04b0*/  ISETP.GE.AND P0, PT, R7, UR6, PT ;  /* 0x0000000607007c0c */ /* 0x000fe4000bf06270 */
        /* <DEDUP_REMOVED lines=13> */
.L_x_7:
        /* <DEDUP_REMOVED lines=15> */
.L_x_16:


//--------------------- .text._ZN17fastertransformer26add_bias_gelu_COL32_int8IOI6__halfEEvPaPKT_iiPKfS7_ --------------------------
	.section	.text._ZN17fastertransformer26add_bias_gelu_COL32_int8IOI6__halfEEvPaPKT_iiPKfS7_,"ax",@progbits
	.align	128
        .global         _ZN17fastertransformer26add_bias_gelu_COL32_int8IOI6__halfEEvPaPKT_iiPKfS7_
        .type           _ZN17fastertransformer26add_bias_gelu_COL32_int8IOI6__halfEEvPaPKT_iiPKfS7_,@function
        .size           _ZN17fastertransformer26add_bias_gelu_COL32_int8IOI6__halfEEvPaPKT_iiPKfS7_,(.L_x_17 - _ZN17fastertransformer26add_bias_gelu_COL32_int8IOI6__halfEEvPaPKT_iiPKfS7_)
        .other          _ZN17fastertransformer26add_bias_gelu_COL32_int8IOI6__halfEEvPaPKT_iiPKfS7_,@"STO_CUDA_ENTRY STV_DEFAULT"
_ZN17fastertransformer26add_bias_gelu_COL32_int8IOI6__halfEEvPaPKT_iiPKfS7_:
.text._ZN17fastertransformer26add_bias_gelu_COL32_int8IOI6__halfEEvPaPKT_iiPKfS7_:
        /* <DEDUP_REMOVED lines=13> */
[----:B0-----:R-:W4:Y:S07]  /*00d0*/  LDG.E.CONSTANT R7, desc[UR4][R4.64] ;  /* 0x0000000404077981 */ /* 0x001f2e000c1e9900 */
[----:B------:R-:W0:Y:S01]  /*00e0*/  LDC.64 R2, c[0x0][0x218] ;  /* 0x00008600ff027b82 */ /* 0x000e220000000a00 */
[----:B-1----:R-:W4:Y:S02]  /*00f0*/  LDG.E.CONSTANT R10, desc[UR4][R10.64] ;  /* 0x000000040a0a7981 */ /* 0x002f24000c1e9900 */
[----:B0-234-:R-:W-:-:S07]  /*0100*/  F2FP.F16.F32.PACK_AB R7, R10, R7 ;  /* 0x000000070a07723e */ /* 0x01dfce00000000ff */
.L_x_8:
[C---:B0-----:R-:W-:Y:S02]  /*0110*/  LOP3.LUT R5, R9.reuse, 0x1f, RZ, 0xc0, !PT ;  /* 0x0000001f09057812 */ /* 0x041fe400078ec0ff */
[----:B------:R-:W-:Y:S02]  /*0120*/  LOP3.LUT R4, R9, 0xffffffe0, RZ, 0xc0, !PT ;  /* 0xffffffe009047812 */ /* 0x000fe400078ec0ff */
[----:B------:R-:W-:-:S05]  /*0130*/  LEA R5, R0, R5, 0x5 ;  /* 0x0000000500057211 */ /* 0x000fca00078e28ff */
[----:B------:R-:W-:-:S05]  /*0140*/  IMAD R4, R4, UR7, R5 ;  /* 0x0000000704047c24 */ /* 0x000fca000f8e0205 */
[----:B------:R-:W-:-:S04]  /*0150*/  LOP3.LUT R4, R4, 0xfffffffc, RZ, 0xc0, !PT ;  /* 0xfffffffc04047812 */ /* 0x000fc800078ec0ff */
[----:B------:R-:W-:-:S04]  /*0160*/  IADD3 R4, P0, R4, UR8, RZ ;  /* 0x0000000804047c10 */ /* 0x000fc8000ff1e0ff */
[----:B------:R-:W-:-:S05]  /*0170*/  IADD3.X R5, RZ, UR9, RZ, P0, !PT ;  /* 0x00000009ff057c10 */ /* 0x000fca00087fe4ff */
[----:B------:R-:W2:Y:S01]  /*0180*/  LDG.E.CONSTANT R20, desc[UR4][R4.64] ;  /* 0x0000000404147981 */ /* 0x000ea2000c1e9900 */
[----:B------:R-:W-:-:S05]  /*0190*/  IMAD.WIDE R12, R9, 0x2, R2 ;  /* 0x00000002090c7825 */ /* 0x000fca00078e0202 */
[----:B------:R-:W3:Y:S04]  /*01a0*/  LDG.E.U16.CONSTANT R8, desc[UR4][R12.64] ;  /* 0x000000040c087981 */ /* 0x000ee8000c1e9500 */
[----:B------:R-:W4:Y:S04]  /*01b0*/  LDG.E.U16.CONSTANT R15, desc[UR4][R12.64+0x2] ;  /* 0x000002040c0f7981 */ /* 0x000f28000c1e9500 */
[----:B------:R-:W5:Y:S04]  /*01c0*/  LDG.E.U16.CONSTANT R17, desc[UR4][R12.64+0x4] ;  /* 0x000004040c117981 */ /* 0x000f68000c1e9500 */
[----:B------:R0:W5:Y:S01]  /*01d0*/  LDG.E.U16.CONSTANT R19, desc[UR4][R12.64+0x6] ;  /* 0x000006040c137981 */ /* 0x000162000c1e9500 */
[----:B------:R-:W-:-:S04]  /*01e0*/  LEA R9, R6, R9, 0x2 ;  /* 0x0000000906097211 */ /* 0x000fc800078e10ff */
[----:B------:R-:W-:-:S04]  /*01f0*/  IADD3 R9, R9, 0x3, RZ ;  /* 0x0000000309097810 */ /* 0x000fc80007ffe0ff */
[----:B------:R-:W-:Y:S01]  /*0200*/  ISETP.GE.AND P0, PT, R9, UR6, PT ;  /* 0x0000000609007c0c */ /* 0x000fe2000bf06270 */
[----:B--2---:R-:W3:Y:S08]  /*0210*/  I2F.F16.S8 R10, R20 ;  /* 0x00000014000a7306 */ /* 0x004ef00000000c00 */
[----:B------:R-:W4:Y:S01]  /*0220*/  I2F.F16.S8 R14, R20.B1 ;  /* 0x10000014000e7306 */ /* 0x000f220000000c00 */
[----:B---3--:R-:W-:-:S07]  /*0230*/  HFMA2 R10, R10.H0_H0, R7.H0_H0, R8.H0_H0 ;  /* 0x200000070a0a7231 */ /* 0x008fce0000040808 */
[----:B------:R-:W5:Y:S01]  /*0240*/  I2F.F16.S8 R16, R20.B2 ;  /* 0x2000001400107306 */ /* 0x000f620000000c00 */
[----:B------:R-:W-:-:S04]  /*0250*/  HMUL2 R11, R10.H0_H0, 0.044708251953125, 0.044708251953125 ;  /* 0x29b929b90a0b7832 */ /* 0x000fc80000000800 */
[----:B------:R-:W-:-:S03]  /*0260*/  HMUL2 R11, R11.H0_H0, R10.H0_H0 ;  /* 0x2000000a0b0b7232 */ /* 0x000fc60000000800 */
[----:B------:R-:W1:Y:S01]  /*0270*/  I2F.F16.S8 R18, R20.B3 ;  /* 0x3000001400127306 */ /* 0x000e620000000c00 */
[-C--:B----4-:R-:W-:Y:S02]  /*0280*/  HFMA2 R8, R14.H0_H0, R7.reuse.H0_H0, R15.H0_H0 ;  /* 0x200000070e087231 */ /* 0x090fe4000004080f */
[----:B0-----:R-:W-:Y:S02]  /*0290*/  HFMA2 R13, R11.H0_H0, R10.H0_H0, R10.H0_H0 ;  /* 0x2000000a0b0d7231 */ /* 0x001fe4000004080a */
[----:B------:R-:W-:Y:S02]  /*02a0*/  HMUL2 R14, R8.H0_H0, 0.044708251953125, 0.044708251953125 ;  /* 0x29b929b9080e7832 */ /* 0x000fe40000000800 */
[----:B-----5:R-:W-:Y:S02]  /*02b0*/  HFMA2 R11, R16.H0_H0, R7.H0_H0, R17.H0_H0 ;  /* 0x20000007100b7231 */ /* 0x020fe40000040811 */
[----:B------:R-:W-:Y:S02]  /*02c0*/  HMUL2 R13, R13.H0_H0, 0.7978515625, 0.7978515625 ;  /* 0x3a623a620d0d7832 */ /* 0x000fe40000000800 */
[----:B------:R-:W-:-:S02]  /*02d0*/  HMUL2 R14, R14.H0_H0, R8.H0_H0 ;  /* 0x200000080e0e7232 */ /* 0x000fc40000000800 */
[----:B------:R-:W-:Y:S02]  /*02e0*/  HMUL2 R15, R11.H0_H0, 0.044708251953125, 0.044708251953125 ;  /* 0x29b929b90b0f7832 */ /* 0x000fe40000000800 */
[----:B-1----:R-:W-:Y:S01]  /*02f0*/  HFMA2 R12, R18.H0_H0, R7.H0_H0, R19.H0_H0 ;  /* 0x20000007120c7231 */ /* 0x002fe20000040813 */
[----:B------:R-:W0:Y:S01]  /*0300*/  MUFU.TANH.F16 R13, R13 ;  /* 0x0000000d000d7308 */ /* 0x000e220000002500 */
[----:B------:R-:W-:Y:S02]  /*0310*/  HFMA2 R14, R14.H0_H0, R8.H0_H0, R8.H0_H0 ;  /* 0x200000080e0e7231 */ /* 0x000fe40000040808 */
[----:B------:R-:W-:Y:S02]  /*0320*/  HMUL2 R15, R15.H0_H0, R11.H0_H0 ;  /* 0x2000000b0f0f7232 */ /* 0x000fe40000000800 */
[----:B------:R-:W-:Y:S02]  /*0330*/  HMUL2 R16, R12.H0_H0, 0.044708251953125, 0.044708251953125 ;  /* 0x29b929b90c107832 */ /* 0x000fe40000000800 */
[----:B------:R-:W-:-:S02]  /*0340*/  HMUL2 R14, R14.H0_H0, 0.7978515625, 0.7978515625 ;  /* 0x3a623a620e0e7832 */ /* 0x000fc40000000800 */
[----:B------:R-:W-:Y:S02]  /*0350*/  HFMA2 R15, R15.H0_H0, R11.H0_H0, R11.H0_H0 ;  /* 0x2000000b0f0f7231 */ /* 0x000fe4000004080b */
[-C--:B------:R-:W-:Y:S02]  /*0360*/  HMUL2 R16, R16.H0_H0, R12.reuse.H0_H0 ;  /* 0x2000000c10107232 */ /* 0x080fe40000000800 */
[----:B------:R-:W-:Y:S01]  /*0370*/  HMUL2 R15, R15.H0_H0, 0.7978515625, 0.7978515625 ;  /* 0x3a623a620f0f7832 */ /* 0x000fe20000000800 */
[----:B------:R-:W1:Y:S01]  /*0380*/  MUFU.TANH.F16 R14, R14 ;  /* 0x0000000e000e7308 */ /* 0x000e620000002500 */
[----:B------:R-:W-:Y:S02]  /*0390*/  HFMA2 R16, R16.H0_H0, R12.H0_H0, R12.H0_H0 ;  /* 0x2000000c10107231 */ /* 0x000fe4000004080c */
[----:B0-----:R-:W-:Y:S02]  /*03a0*/  HADD2 R13, R13.H0_H0, 1, 1 ;  /* 0x3c003c000d0d7430 */ /* 0x001fe40000000800 */
[----:B------:R-:W-:-:S02]  /*03b0*/  HMUL2 R16, R16.H0_H0, 0.7978515625, 0.7978515625 ;  /* 0x3a623a6210107832 */ /* 0x000fc40000000800 */
[----:B------:R-:W-:Y:S01]  /*03c0*/  HMUL2 R13, R13.H0_H0, 0.5, 0.5 ;  /* 0x380038000d0d7832 */ /* 0x000fe20000000800 */
[----:B------:R-:W0:Y:S03]  /*03d0*/  MUFU.TANH.F16 R15, R15 ;  /* 0x0000000f000f7308 */ /* 0x000e260000002500 */
[----:B------:R-:W-:-:S04]  /*03e0*/  HMUL2 R13, R10.H0_H0, R13.H0_H0 ;  /* 0x2000000d0a0d7232 */ /* 0x000fc80000000800 */
[----:B------:R-:W-:Y:S01]  /*03f0*/  HMUL2 R13, R13.H0_H0, R7.H1_H1 ;  /* 0x300000070d0d7232 */ /* 0x000fe20000000800 */
[----:B------:R-:W2:Y:S01]  /*0400*/  MUFU.TANH.F16 R16, R16 ;  /* 0x0000001000107308 */ /* 0x000ea20000002500 */
[----:B-1----:R-:W-:-:S03]  /*0410*/  HADD2 R10, R14.H0_H0, 1, 1 ;  /* 0x3c003c000e0a7430 */ /* 0x002fc60000000800 */
[----:B------:R-:W-:Y:S02]  /*0420*/  HADD2.F32 R13, -RZ, R13.H0_H0 ;  /* 0x2000000dff0d7230 */ /* 0x000fe40000004100 */
[----:B------:R-:W-:Y:S02]  /*0430*/  HMUL2 R10, R10.H0_H0, 0.5, 0.5 ;  /* 0x380038000a0a7832 */ /* 0x000fe40000000800 */
[----:B0-----:R-:W-:Y:S02]  /*0440*/  HADD2 R14, R15.H0_H0, 1, 1 ;  /* 0x3c003c000f0e7430 */ /* 0x001fe40000000800 */
[----:B------:R-:W-:Y:S01]  /*0450*/  F2I.S8.NTZ R13, R13 ;  /* 0x0000000d000d7305 */ /* 0x000fe20000202100 */
[----:B------:R-:W-:Y:S02]  /*0460*/  HMUL2 R10, R8.H0_H0, R10.H0_H0 ;  /* 0x2000000a080a7232 */ /* 0x000fe40000000800 */
[----:B------:R-:W-:Y:S02]  /*0470*/  HMUL2 R14, R14.H0_H0, 0.5, 0.5 ;  /* 0x380038000e0e7832 */ /* 0x000fe40000000800 */
[----:B------:R-:W-:-:S02]  /*0480*/  HMUL2 R10, R10.H0_H0, R7.H1_H1 ;  /* 0x300000070a0a7232 */ /* 0x000fc40000000800 */
[----:B--2---:R-:W-:Y:S02]  /*0490*/  HADD2 R8, R16.H0_H0, 1, 1 ;  /* 0x3c003c0010087430 */ /* 0x004fe40000000800 */
[----:B------:R-:W-:Y:S02]  /*04a0*/  HMUL2 R14, R11.H0_H0, R14.H0_H0 ;  /* 0x2000000e0b0e7232 */ /* 0x000fe40000000800 */
[----:B------:R-:W-:Y:S02]  /*04b0*/  HADD2.F32 R10, -RZ, R10.H0_H0 ;  /* 0x2000000aff0a7230 */ /* 0x000fe40000004100 */
[----:B------:R-:W-:Y:S02]  /*04c0*/  HMUL2 R8, R8.H0_H0, 0.5, 0.5 ;  /* 0x3800380008087832 */ /* 0x000fe40000000800 */
[----:B------:R-:W-:Y:S02]  /*04d0*/  HMUL2 R14, R14.H0_H0, R7.H1_H1 ;  /* 0x300000070e0e7232 */ /* 0x000fe40000000800 */
[----:B------:R-:W-:Y:S01]  /*04e0*/  HMUL2 R8, R12.H0_H0, R8.H0_H0 ;  /* 0x200000080c087232 */ /* 0x000fe20000000800 */
[----:B------:R-:W0:Y:S02]  /*04f0*/  F2I.S8.NTZ R10, R10 ;  /* 0x0000000a000a7305 */ /* 0x000e240000202100 */
[----:B------:R-:W-:-:S02]  /*0500*/  HADD2.F32 R14, -RZ, R14.H0_H0 ;  /* 0x2000000eff0e7230 */ /* 0x000fc40000004100 */
[----:B------:R-:W-:-:S05]  /*0510*/  HMUL2 R8, R8.H0_H0, R7.H1_H1 ;  /* 0x3000000708087232 */ /* 0x000fca0000000800 */
[----:B------:R-:W-:Y:S01]  /*0520*/  HADD2.F32 R8, -RZ, R8.H0_H0 ;  /* 0x20000008ff087230 */ /* 0x000fe20000004100 */
[----:B------:R-:W1:Y:S01]  /*0530*/  F2I.S8.NTZ R14, R14 ;  /* 0x0000000e000e7305 */ /* 0x000e620000202100 */
[----:B0-----:R-:W-:-:S07]  /*0540*/  PRMT R13, R10, 0x7604, R13 ;  /* 0x000076040a0d7816 */ /* 0x001fce000000000d */
[----:B------:R-:W0:Y:S01]  /*0550*/  F2I.S8.NTZ R8, R8 ;  /* 0x0000000800087305 */ /* 0x000e220000202100 */
[----:B-1----:R-:W-:-:S04]  /*0560*/  PRMT R13, R14, 0x7054, R13 ;  /* 0x000070540e0d7816 */ /* 0x002fc8000000000d */
[----:B0-----:R-:W-:-:S05]  /*0570*/  PRMT R13, R8, 0x654, R13 ;  /* 0x00000654080d7816 */ /* 0x001fca000000000d */
[----:B------:R0:W-:Y:S01]  /*0580*/  STG.E desc[UR4][R4.64], R13 ;  /* 0x0000000d04007986 */ /* 0x0001e2000c101904 */
[----:B------:R-:W-:Y:S05]  /*0590*/  @!P0 BRA `(.L_x_8) ;  /* 0xfffffff800dc8947 */ /* 0x000fea000383ffff */
[----:B------:R-:W-:Y:S05]  /*05a0*/  EXIT ;  /* 0x000000000000794d */ /* 0x000fea0003800000 */
.L_x_9:
        /* <DEDUP_REMOVED lines=13> */
.L_x_17:


//--------------------- .text._ZN17fastertransformer32add_bias_gelu_COL32_int32I_int8OEP5char4PK4int4PK7__half2iiPK6float4PKfSC_ --------------------------
	.section	.text._ZN17fastertransformer32add_bias_gelu_COL32_int32I_int8OEP5char4PK4int4PK7__half2iiPK6float4PKfSC_,"ax",@progbits
	.align	128
        .global         _ZN17fastertransformer32add_bias_gelu_COL32_int32I_int8OEP5char4PK4int4PK7__half2iiPK6float4PKfSC_
        .type           _ZN17fastertransformer32add_bias_gelu_COL32_int32I_int8OEP5char4PK4int4PK7__half2iiPK6float4PKfSC_,@function
        .size           _ZN17fastertransformer32add_bias_gelu_COL32_int32I_int8OEP5char4PK4int4PK7__half2iiPK6float4PKfSC_,(.L_x_18 - _ZN17fastertransformer32add_bias_gelu_COL32_int32I_int8OEP5char4PK4int4PK7__half2iiPK6float4PKfSC_)
        .other          _ZN17fastertransformer32add_bias_gelu_COL32_int32I_int8OEP5char4PK4int4PK7__half2iiPK6float4PKfSC_,@"STO_CUDA_ENTRY STV_DEFAULT"
_ZN17fastertransformer32add_bias_gelu_COL32_int32I_int8OEP5char4PK4int4PK7__half2iiPK6float4PKfSC_:
.text._ZN17fastertransformer32add_bias_gelu_COL32_int32I_int8OEP5char4PK4int4PK7__half2iiPK6float4PKfSC_:
[----:B------:R-:W-:Y:S01]  /*0000*/  LDC R1, c[0x0][0x28] ;  /* 0x00000a00ff017b82 */ /* 0x000fe20000000800 */
[----:B------:R-:W0:Y:S07]  /*0010*/  S2R R11, SR_TID.X ;  /* 0x00000000000b7919 */ /* 0x000e2e0000002100 */
[----:B------:R-:W1:Y:S01]  /*0020*/  LDC.64 R6, c[0x0][0x218] ;  /* 0x00008600ff067b82 */ /* 0x000e620000000a00 */
[----:B------:R-:W-:Y:S01]  /*0030*/  ULDC UR4, c[0x0][0x228] ;  /* 0x00008a0000047ab9 */ /* 0x000fe20000000800 */
[----:B------:R-:W2:Y:S06]  /*0040*/  S2R R3, SR_CTAID.X ;  /* 0x0000000000037919 */ /* 0x000eac0000002500 */
[----:B------:R-:W3:Y:S08]  /*0050*/  LDC.64 R8, c[0x0][0x230] ;  /* 0x00008c00ff087b82 */ /* 0x000ef00000000a00 */
[----:B------:R-:W4:Y:S01]  /*0060*/  LDC.64 R4, c[0x0][0x220] ;  /* 0x00008800ff047b82 */ /* 0x000f220000000a00 */
[C---:B0-----:R-:W-:Y:S01]  /*0070*/  SHF.L.U32 R0, R11.reuse, 0x2, RZ ;  /* 0x000000020b007819 */ /* 0x041fe200000006ff */
[C---:B---3--:R-:W-:Y:S01]  /*0080*/  IMAD.WIDE.U32 R8, R11.reuse, 0x10, R8 ;  /* 0x000000100b087825 */ /* 0x048fe200078e0008 */
[----:B------:R-:W-:-:S02]  /*0090*/  SHF.L.U32 R19, R11, 0x1, RZ ;  /* 0x000000010b137819 */ /* 0x000fc400000006ff */
[C---:B------:R-:W-:Y:S02]  /*00a0*/  LOP3.LUT R2, R0.reuse, 0x1c, RZ, 0xc0, !PT ;  /* 0x0000001c00027812 */ /* 0x040fe400078ec0ff */
[----:B------:R-:W-:Y:S02]  /*00b0*/  LOP3.LUT R0, R0, 0xffffffe0, RZ, 0xc0, !PT ;  /* 0xffffffe000007812 */ /* 0x000fe400078ec0ff */
[----:B--2---:R-:W-:Y:S01]  /*00c0*/  LEA R3, R3, R2, 0x5 ;  /* 0x0000000203037211 */ /* 0x004fe200078e28ff */
[----:B----4-:R-:W-:-:S04]  /*00d0*/  IMAD.WIDE R18, R19, 0x4, R4 ;  /* 0x0000000413127825 */ /* 0x010fc800078e0204 */
[----:B------:R-:W-:Y:S01]  /*00e0*/  IMAD R0, R0, UR4, R3 ;  /* 0x0000000400007c24 */ /* 0x000fe2000f8e0203 */
[----:B------:R-:W-:Y:S01]  /*00f0*/  ULDC.64 UR4, c[0x0][0x208] ;  /* 0x0000820000047ab9 */ /* 0x000fe20000000a00 */
[----:B------:R-:W0:Y:S01]  /*0100*/  LDC.64 R2, c[0x0][0x238] ;  /* 0x00008e00ff027b82 */ /* 0x000e220000000a00 */
[----:B------:R-:W2:Y:S02]  /*0110*/  LDG.E.CONSTANT R13, desc[UR4][R18.64] ;  /* 0x00000004120d7981 */ /* 0x000ea4000c1e9900 */
[----:B------:R-:W-:Y:S02]  /*0120*/  SHF.R.U32.HI R0, RZ, 0x2, R0 ;  /* 0x00000002ff007819 */ /* 0x000fe40000011600 */
[----:B------:R-:W3:Y:S03]  /*0130*/  LDG.E.128.CONSTANT R8, desc[UR4][R8.64] ;  /* 0x0000000408087981 */ /* 0x000ee6000c1e9d00 */
[----:B-1----:R-:W-:Y:S01]  /*0140*/  IMAD.WIDE.U32 R6, R0, 0x10, R6 ;  /* 0x0000001000067825 */ /* 0x002fe200078e0006 */
[----:B------:R-:W4:Y:S05]  /*0150*/  LDG.E.CONSTANT R14, desc[UR4][R18.64+0x4] ;  /* 0x00000404120e7981 */ /* 0x000f2a000c1e9900 */
[----:B------:R-:W5:Y:S04]  /*0160*/  LDG.E.128.CONSTANT R4, desc[UR4][R6.64] ;  /* 0x0000000406047981 */ /* 0x000f68000c1e9d00 */
[----:B0-----:R-:W4:Y:S01]  /*0170*/  LDG.E.CONSTANT R2, desc[UR4][R2.64] ;  /* 0x0000000402027981 */ /* 0x001f22000c1e9900 */
[----:B------:R-:W0:Y:S03]  /*0180*/  LDC.64 R16, c[0x0][0x240] ;  /* 0x00009000ff107b82 */ /* 0x000e260000000a00 */
[----:B0-----:R0:W4:Y:S01]  /*0190*/  LDG.E.CONSTANT R12, desc[UR4][R16.64] ;  /* 0x00000004100c7981 */ /* 0x001122000c1e9900 */
[----:B--2---:R-:W-:Y:S01]  /*01a0*/  HADD2.F32 R21, -RZ, R13.H0_H0 ;  /* 0x2000000dff157230 */ /* 0x004fe20000004100 */
[----:B-----5:R-:W-:-:S02]  /*01b0*/  I2FP.F32.S32 R15, R4 ;  /* 0x00000004000f7245 */ /* 0x020fc40000201400 */
[----:B------:R-:W-:-:S03]  /*01c0*/  I2FP.F32.S32 R23, R6 ;  /* 0x0000000600177245 */ /* 0x000fc60000201400 */
[----:B---3--:R-:W-:Y:S01]  /*01d0*/  FMUL.FTZ R15, R8, R15 ;  /* 0x0000000f080f7220 */ /* 0x008fe20000410000 */
[----:B------:R-:W-:-:S03]  /*01e0*/  I2FP.F32.S32 R6, R5 ;  /* 0x0000000500067245 */ /* 0x000fc60000201400 */
[----:B----4-:R-:W-:Y:S01]  /*01f0*/  FFMA.FTZ R4, R2, R15, R21 ;  /* 0x0000000f02047223 */ /* 0x010fe20000010015 */
[----:B------:R-:W-:Y:S02]  /*0200*/  HADD2.F32 R15, -RZ, R14.H0_H0 ;  /* 0x2000000eff0f7230 */ /* 0x000fe40000004100 */
[----:B------:R-:W-:Y:S01]  /*0210*/  FMUL.FTZ R23, R10, R23 ;  /* 0x000000170a177220 */ /* 0x000fe20000410000 */
[----:B------:R-:W-:Y:S01]  /*0220*/  FMUL.FTZ R5, R4, 0.044714998453855514526 ;  /* 0x3d37271304057820 */ /* 0x000fe20000410000 */
[----:B------:R-:W-:Y:S02]  /*0230*/  HADD2.F32 R13, -RZ, R13.H1_H1 ;  /* 0x3000000dff0d7230 */ /* 0x000fe40000004100 */
[----:B------:R-:W-:Y:S01]  /*0240*/  FFMA.FTZ R3, R2, R23, R15 ;  /* 0x0000001702037223 */ /* 0x000fe2000001000f */
[----:B------:R-:W-:Y:S01]  /*0250*/  FMUL.FTZ R9, R9, R6 ;  /* 0x0000000609097220 */ /* 0x000fe20000410000 */
[----:B------:R-:W-:Y:S01]  /*0260*/  FMUL.FTZ R5, R4, R5 ;  /* 0x0000000504057220 */ /* 0x000fe20000410000 */
[----:B0-----:R-:W-:Y:S01]  /*0270*/  I2FP.F32.S32 R16, R7 ;  /* 0x0000000700107245 */ /* 0x001fe20000201400 */
[----:B------:R-:W-:-:S02]  /*0280*/  FMUL.FTZ R8, R3, 0.044714998453855514526 ;  /* 0x3d37271303087820 */ /* 0x000fc40000410000 */
[----:B------:R-:W-:Y:S01]  /*0290*/  FFMA.FTZ R6, R4, R5, R4 ;  /* 0x0000000504067223 */ /* 0x000fe20000010004 */
[----:B------:R-:W-:Y:S01]  /*02a0*/  FFMA.FTZ R5, R2, R9, R13 ;  /* 0x0000000902057223 */ /* 0x000fe2000001000d */
[----:B------:R-:W-:Y:S02]  /*02b0*/  HADD2.F32 R7, -RZ, R14.H1_H1 ;  /* 0x3000000eff077230 */ /* 0x000fe40000004100 */
[----:B------:R-:W-:Y:S01]  /*02c0*/  FMUL.FTZ R10, R3, R8 ;  /* 0x00000008030a7220 */ /* 0x000fe20000410000 */
[----:B------:R-:W-:Y:S01]  /*02d0*/  FMUL.FTZ R11, R11, R16 ;  /* 0x000000100b0b7220 */ /* 0x000fe20000410000 */
[C---:B------:R-:W-:Y:S01]  /*02e0*/  FMUL.FTZ R8, R5.reuse, 0.044714998453855514526 ;  /* 0x3d37271305087820 */ /* 0x040fe20000410000 */
[----:B------:R-:W-:Y:S02]  /*02f0*/  FMUL.FTZ R6, R6, 0.79788458347320556641 ;  /* 0x3f4c422a06067820 */ /* 0x000fe40000410000 */
[----:B------:R-:W-:Y:S01]  /*0300*/  FFMA.FTZ R2, R2, R11, R7 ;  /* 0x0000000b02027223 */ /* 0x000fe20000010007 */
[----:B------:R-:W-:-:S03]  /*0310*/  FMUL.FTZ R8, R5, R8 ;  /* 0x0000000805087220 */ /* 0x000fc60000410000 */
[C---:B------:R-:W-:Y:S01]  /*0320*/  FMUL.FTZ R7, R2.reuse, 0.044714998453855514526 ;  /* 0x3d37271302077820 */ /* 0x040fe20000410000 */
[----:B------:R-:W-:Y:S01]  /*0330*/  FFMA.FTZ R8, R5, R8, R5 ;  /* 0x0000000805087223 */ /* 0x000fe20000010005 */
[----:B------:R-:W0:Y:S01]  /*0340*/  MUFU.TANH R6, R6 ;  /* 0x0000000600067308 */ /* 0x000e220000002400 */
[----:B------:R-:W-:Y:S01]  /*0350*/  FFMA.FTZ R10, R3, R10, R3 ;  /* 0x0000000a030a7223 */ /* 0x000fe20000010003 */
[----:B------:R-:W-:Y:S01]  /*0360*/  FMUL.FTZ R7, R2, R7 ;  /* 0x0000000702077220 */ /* 0x000fe20000410000 */
[----:B------:R-:W-:Y:S02]  /*0370*/  FMUL.FTZ R8, R8, 0.79788458347320556641 ;  /* 0x3f4c422a08087820 */ /* 0x000fe40000410000 */
[----:B------:R-:W-:Y:S01]  /*0380*/  FMUL.FTZ R10, R10, 0.79788458347320556641 ;  /* 0x3f4c422a0a0a7820 */ /* 0x000fe20000410000 */
[----:B------:R-:W-:-:S03]  /*0390*/  FFMA.FTZ R7, R2, R7, R2 ;  /* 0x0000000702077223 */ /* 0x000fc60000010002 */
[----:B------:R-:W1:Y:S01]  /*03a0*/  MUFU.TANH R8, R8 ;  /* 0x0000000800087308 */ /* 0x000e620000002400 */
[----:B------:R-:W-:-:S07]  /*03b0*/  FMUL.FTZ R9, R7, 0.79788458347320556641 ;  /* 0x3f4c422a07097820 */ /* 0x000fce0000410000 */
[----:B------:R-:W2:Y:S01]  /*03c0*/  MUFU.TANH R10, R10 ;  /* 0x0000000a000a7308 */ /* 0x000ea20000002400 */
[----:B0-----:R-:W-:-:S07]  /*03d0*/  FADD.FTZ R6, R6, 1 ;  /* 0x3f80000006067421 */ /* 0x001fce0000010000 */
[----:B------:R-:W0:Y:S01]  /*03e0*/  MUFU.TANH R9, R9 ;  /* 0x0000000900097308 */ /* 0x000e220000002400 */
[----:B------:R-:W-:-:S04]  /*03f0*/  FMUL.FTZ R7, R6, 0.5 ;  /* 0x3f00000006077820 */ /* 0x000fc80000410000 */
[----:B------:R-:W-:Y:S01]  /*0400*/  FMUL.FTZ R7, R4, R7 ;  /* 0x0000000704077220 */ /* 0x000fe20000410000 */
[----:B-1----:R-:W-:Y:S01]  /*0410*/  FADD.FTZ R4, R8, 1 ;  /* 0x3f80000008047421 */ /* 0x002fe20000010000 */
[----:B--2---:R-:W-:-:S03]  /*0420*/  FADD.FTZ R6, R10, 1 ;  /* 0x3f8000000a067421 */ /* 0x004fc60000010000 */
[----:B------:R-:W-:Y:S01]  /*0430*/  FMUL.FTZ R4, R4, 0.5 ;  /* 0x3f00000004047820 */ /* 0x000fe20000410000 */
[----:B------:R-:W-:-:S03]  /*0440*/  FMUL.FTZ R6, R6, 0.5 ;  /* 0x3f00000006067820 */ /* 0x000fc60000410000 */
[----:B------:R-:W-:Y:S01]  /*0450*/  FMUL.FTZ R5, R5, R4 ;  /* 0x0000000405057220 */ /* 0x000fe20000410000 */
[----:B0-----:R-:W-:Y:S01]  /*0460*/  FADD.FTZ R9, R9, 1 ;  /* 0x3f80000009097421 */ /* 0x001fe20000010000 */
[----:B------:R-:W-:Y:S01]  /*0470*/  FMUL.FTZ R3, R3, R6 ;  /* 0x0000000603037220 */ /* 0x000fe20000410000 */
[C---:B------:R-:W-:Y:S01]  /*0480*/  FMUL.FTZ R7, R12.reuse, R7 ;  /* 0x000000070c077220 */ /* 0x040fe20000410000 */
[C---:B------:R-:W-:Y:S01]  /*0490*/  FMUL.FTZ R6, R12.reuse, R5 ;  /* 0x000000050c067220 */ /* 0x040fe20000410000 */
[----:B------:R-:W-:Y:S01]  /*04a0*/  FMUL.FTZ R9, R9, 0.5 ;  /* 0x3f00000009097820 */ /* 0x000fe20000410000 */
[----:B------:R-:W-:Y:S01]  /*04b0*/  FMUL.FTZ R8, R12, R3 ;  /* 0x000000030c087220 */ /* 0x000fe20000410000 */
[----:B------:R-:W0:Y:S02]  /*04c0*/  LDC.64 R4, c[0x0][0x210] ;  /* 0x00008400ff047b82 */ /* 0x000e240000000a00 */
[----:B------:R-:W-:Y:S01]  /*04d0*/  FMUL.FTZ R9, R2, R9 ;  /* 0x0000000902097220 */ /* 0x000fe20000410000 */
[----:B------:R-:W-:Y:S03]  /*04e0*/  F2I.S8.NTZ R7, R7 ;  /* 0x0000000700077305 */ /* 0x000fe60000202100 */
[----:B------:R-:W-:-:S05]  /*04f0*/  FMUL.FTZ R9, R12, R9 ;  /* 0x000000090c097220 */ /* 0x000fca0000410000 */
[----:B------:R-:W1:Y:S08]  /*0500*/  F2I.S8.NTZ R6, R6 ;  /* 0x0000000600067305 */ /* 0x000e700000202100 */
[----:B------:R-:W2:Y:S08]  /*0510*/  F2I.S8.NTZ R8, R8 ;  /* 0x0000000800087305 */ /* 0x000eb00000202100 */
[----:B------:R-:W3:Y:S01]  /*0520*/  F2I.S8.NTZ R9, R9 ;  /* 0x0000000900097305 */ /* 0x000ee20000202100 */
[----:B-1----:R-:W-:Y:S01]  /*0530*/  PRMT R7, R6, 0x7604, R7 ;  /* 0x0000760406077816 */ /* 0x002fe20000000007 */
[----:B0-----:R-:W-:-:S03]  /*0540*/  IMAD.WIDE R2, R0, 0x4, R4 ;  /* 0x0000000400027825 */ /* 0x001fc600078e0204 */
[----:B--2---:R-:W-:-:S04]  /*0550*/  PRMT R10, R8, 0x7054, R7 ;  /* 0x00007054080a7816 */ /* 0x004fc80000000007 */
[----:B---3--:R-:W-:-:S05]  /*0560*/  PRMT R5, R9, 0x654, R10 ;  /* 0x0000065409057816 */ /* 0x008fca000000000a */
[----:B------:R-:W-:Y:S01]  /*0570*/  STG.E desc[UR4][R2.64], R5 ;  /* 0x0000000502007986 */ /* 0x000fe2000c101904 */
[----:B------:R-:W-:Y:S05]  /*0580*/  EXIT ;  /* 0x000000000000794d */ /* 0x000fea0003800000 */
.L_x_10:
        /* <DEDUP_REMOVED lines=15> */
.L_x_18:


//--------------------- .text._ZN17fastertransformer32add_bias_gelu_COL32_int32I_int8OEPaPKiPKfiiS4_S4_S4_ --------------------------
	.section	.text._ZN17fastertransformer32add_bias_gelu_COL32_int32I_int8OEPaPKiPKfiiS4_S4_S4_,"ax",@progbits
	.align	128
        .global         _ZN17fastertransformer32add_bias_gelu_COL32_int32I_int8OEPaPKiPKfiiS4_S4_S4_
        .type           _ZN17fastertransformer32add_bias_gelu_COL32_int32I_int8OEPaPKiPKfiiS4_S4_S4_,@function
        .size           _ZN17fastertransformer32add_bias_gelu_COL32_int32I_int8OEPaPKiPKfiiS4_S4_S4_,(.L_x_19 - _ZN17fastertransformer32add_bias_gelu_COL32_int32I_int8OEPaPKiPKfiiS4_S4_S4_)
        .other          _ZN17fastertransformer32add_bias_gelu_COL32_int32I_int8OEPaPKiPKfiiS4_S4_S4_,@"STO_CUDA_ENTRY STV_DEFAULT"
_ZN17fastertransformer32add_bias_gelu_COL32_int32I_int8OEPaPKiPKfiiS4_S4_S4_:
.text._ZN17fastertransformer32add_bias_gelu_COL32_int32I_int8OEPaPKiPKfiiS4_S4_S4_:
        /* <DEDUP_REMOVED lines=8> */
[----:B---3--:R-:W-:-:S03]  /*0080*/  IMAD.WIDE.U32 R8, R11, 0x10, R8 ;  /* 0x000000100b087825 */ /* 0x008fc600078e0008 */
[C---:B------:R-:W-:Y:S02]  /*0090*/  LOP3.LUT R2, R0.reuse, 0x1c, RZ, 0xc0, !PT ;  /* 0x0000001c00027812 */ /* 0x040fe400078ec0ff */
[----:B------:R-:W-:Y:S02]  /*00a0*/  LOP3.LUT R0, R0, 0xffffffe0, RZ, 0xc0, !PT ;  /* 0xffffffe000007812 */ /* 0x000fe400078ec0ff */
[----:B--2---:R-:W-:Y:S02]  /*00b0*/  LEA R7, R7, R2, 0x5 ;  /* 0x0000000207077211 */ /* 0x004fe400078e28ff */
[----:B------:R-:W0:Y:S03]  /*00c0*/  LDC.64 R2, c[0x0][0x238] ;  /* 0x00008e00ff027b82 */ /* 0x000e260000000a00 */
[----:B------:R-:W-:Y:S01]  /*00d0*/  IMAD R0, R0, UR4, R7 ;  /* 0x0000000400007c24 */ /* 0x000fe2000f8e0207 */
[----:B------:R-:W-:-:S04]  /*00e0*/  ULDC.64 UR4, c[0x0][0x208] ;  /* 0x0000820000047ab9 */ /* 0x000fc80000000a00 */
[----:B------:R-:W-:-:S05]  /*00f0*/  SHF.R.U32.HI R0, RZ, 0x2, R0 ;  /* 0x00000002ff007819 */ /* 0x000fca0000011600 */
[----:B-1----:R-:W-:-:S06]  /*0100*/  IMAD.WIDE.U32 R4, R0, 0x10, R4 ;  /* 0x0000001000047825 */ /* 0x002fcc00078e0004 */
[----:B------:R-:W2:Y:S01]  /*0110*/  LDG.E.128.CONSTANT R4, desc[UR4][R4.64] ;  /* 0x0000000404047981 */ /* 0x000ea2000c1e9d00 */
[----:B----4-:R-:W-:-:S03]  /*0120*/  IMAD.WIDE.U32 R14, R11, 0x10, R14 ;  /* 0x000000100b0e7825 */ /* 0x010fc600078e000e */
[----:B------:R-:W3:Y:S04]  /*0130*/  LDG.E.128.CONSTANT R8, desc[UR4][R8.64] ;  /* 0x0000000408087981 */ /* 0x000ee8000c1e9d00 */
[----:B0-----:R-:W4:Y:S04]  /*0140*/  LDG.E.CONSTANT R2, desc[UR4][R2.64] ;  /* 0x0000000402027981 */ /* 0x001f28000c1e9900 */
[----:B------:R-:W4:Y:S01]  /*0150*/  LDG.E.128.CONSTANT R12, desc[UR4][R14.64] ;  /* 0x000000040e0c7981 */ /* 0x000f22000c1e9d00 */
[----:B------:R-:W0:Y:S03]  /*0160*/  LDC.64 R16, c[0x0][0x240] ;  /* 0x00009000ff107b82 */ /* 0x000e260000000a00 */
[----:B0-----:R-:W5:Y:S01]  /*0170*/  LDG.E.CONSTANT R16, desc[UR4][R16.64] ;  /* 0x0000000410107981 */ /* 0x001f62000c1e9900 */
[----:B--2---:R-:W-:-:S02]  /*0180*/  I2FP.F32.S32 R18, R5 ;  /* 0x0000000500127245 */ /* 0x004fc40000201400 */
[----:B------:R-:W-:-:S03]  /*0190*/  I2FP.F32.S32 R19, R4 ;  /* 0x0000000400137245 */ /* 0x000fc60000201400 */
[----:B---3--:R-:W-:Y:S01]  /*01a0*/  FMUL.FTZ R18, R9, R18 ;  /* 0x0000001209127220 */ /* 0x008fe20000410000 */
[----:B------:R-:W-:Y:S01]  /*01b0*/  I2FP.F32.S32 R9, R6 ;  /* 0x0000000600097245 */ /* 0x000fe20000201400 */
[----:B------:R-:W-:Y:S01]  /*01c0*/  FMUL.FTZ R19, R8, R19 ;  /* 0x0000001308137220 */ /* 0x000fe20000410000 */
[----:B------:R-:W-:-:S03]  /*01d0*/  I2FP.F32.S32 R6, R7 ;  /* 0x0000000700067245 */ /* 0x000fc60000201400 */
[----:B------:R-:W-:Y:S01]  /*01e0*/  FMUL.FTZ R9, R10, R9 ;  /* 0x000000090a097220 */ /* 0x000fe20000410000 */
[C---:B----4-:R-:W-:Y:S01]  /*01f0*/  FFMA.FTZ R12, R2.reuse, R19, R12 ;  /* 0x00000013020c7223 */ /* 0x050fe2000001000c */
[C---:B------:R-:W-:Y:S01]  /*0200*/  FFMA.FTZ R13, R2.reuse, R18, R13 ;  /* 0x00000012020d7223 */ /* 0x040fe2000001000d */
[----:B------:R-:W-:Y:S01]  /*0210*/  FMUL.FTZ R6, R11, R6 ;  /* 0x000000060b067220 */ /* 0x000fe20000410000 */
[----:B------:R-:W-:Y:S01]  /*0220*/  FFMA.FTZ R14, R2, R9, R14 ;  /* 0x00000009020e7223 */ /* 0x000fe2000001000e */
[----:B------:R-:W-:Y:S01]  /*0230*/  FMUL.FTZ R5, R12, 0.044714998453855514526 ;  /* 0x3d3727130c057820 */ /* 0x000fe20000410000 */
[C---:B------:R-:W-:Y:S01]  /*0240*/  FMUL.FTZ R4, R13.reuse, 0.044714998453855514526 ;  /* 0x3d3727130d047820 */ /* 0x040fe20000410000 */
[----:B------:R-:W-:Y:S01]  /*0250*/  FFMA.FTZ R15, R2, R6, R15 ;  /* 0x00000006020f7223 */ /* 0x000fe2000001000f */
[----:B------:R-:W-:Y:S01]  /*0260*/  FMUL.FTZ R3, R14, 0.044714998453855514526 ;  /* 0x3d3727130e037820 */ /* 0x000fe20000410000 */
[----:B------:R-:W-:Y:S01]  /*0270*/  FMUL.FTZ R5, R12, R5 ;  /* 0x000000050c057220 */ /* 0x000fe20000410000 */
[----:B------:R-:W-:Y:S01]  /*0280*/  FMUL.FTZ R4, R13, R4 ;  /* 0x000000040d047220 */ /* 0x000fe20000410000 */
[----:B------:R-:W-:Y:S01]  /*0290*/  FMUL.FTZ R2, R15, 0.044714998453855514526 ;  /* 0x3d3727130f027820 */ /* 0x000fe20000410000 */
[----:B------:R-:W-:Y:S01]  /*02a0*/  FMUL.FTZ R3, R14, R3 ;  /* 0x000000030e037220 */ /* 0x000fe20000410000 */
[----:B------:R-:W-:Y:S01]  /*02b0*/  FFMA.FTZ R5, R12, R5, R12 ;  /* 0x000000050c057223 */ /* 0x000fe2000001000c */
[----:B------:R-:W-:Y:S01]  /*02c0*/  FFMA.FTZ R4, R13, R4, R13 ;  /* 0x000000040d047223 */ /* 0x000fe2000001000d */
[----:B------:R-:W-:Y:S01]  /*02d0*/  FMUL.FTZ R2, R15, R2 ;  /* 0x000000020f027220 */ /* 0x000fe20000410000 */
[----:B------:R-:W-:Y:S01]  /*02e0*/  FFMA.FTZ R3, R14, R3, R14 ;  /* 0x000000030e037223 */ /* 0x000fe2000001000e */
[----:B------:R-:W-:Y:S01]  /*02f0*/  FMUL.FTZ R5, R5, 0.79788458347320556641 ;  /* 0x3f4c422a05057820 */ /* 0x000fe20000410000 */
[----:B------:R-:W-:Y:S01]  /*0300*/  FMUL.FTZ R4, R4, 0.79788458347320556641 ;  /* 0x3f4c422a04047820 */ /* 0x000fe20000410000 */
[----:B------:R-:W-:Y:S01]  /*0310*/  FFMA.FTZ R2, R15, R2, R15 ;  /* 0x000000020f027223 */ /* 0x000fe2000001000f */
[----:B------:R-:W-:-:S03]  /*0320*/  FMUL.FTZ R3, R3, 0.79788458347320556641 ;  /* 0x3f4c422a03037820 */ /* 0x000fc60000410000 */
[----:B------:R-:W0:Y:S01]  /*0330*/  MUFU.TANH R5, R5 ;  /* 0x0000000500057308 */ /* 0x000e220000002400 */
[----:B------:R-:W-:-:S07]  /*0340*/  FMUL.FTZ R6, R2, 0.79788458347320556641 ;  /* 0x3f4c422a02067820 */ /* 0x000fce0000410000 */
[----:B------:R-:W1:Y:S08]  /*0350*/  MUFU.TANH R4, R4 ;  /* 0x0000000400047308 */ /* 0x000e700000002400 */
[----:B------:R-:W2:Y:S01]  /*0360*/  MUFU.TANH R3, R3 ;  /* 0x0000000300037308 */ /* 0x000ea20000002400 */
[----:B0-----:R-:W-:-:S04]  /*0370*/  FADD.FTZ R5, R5, 1 ;  /* 0x3f80000005057421 */ /* 0x001fc80000010000 */
[----:B------:R-:W-:-:S03]  /*0380*/  FMUL.FTZ R5, R5, 0.5 ;  /* 0x3f00000005057820 */ /* 0x000fc60000410000 */
[----:B------:R-:W0:Y:S01]  /*0390*/  MUFU.TANH R6, R6 ;  /* 0x0000000600067308 */ /* 0x000e220000002400 */
[----:B-1----:R-:W-:Y:S01]  /*03a0*/  FADD.FTZ R2, R4, 1 ;  /* 0x3f80000004027421 */ /* 0x002fe20000010000 */
[----:B------:R-:W-:-:S03]  /*03b0*/  FMUL.FTZ R5, R12, R5 ;  /* 0x000000050c057220 */ /* 0x000fc60000410000 */
[----:B------:R-:W-:Y:S01]  /*03c0*/  FMUL.FTZ R2, R2, 0.5 ;  /* 0x3f00000002027820 */ /* 0x000fe20000410000 */
[----:B-----5:R-:W-:Y:S01]  /*03d0*/  FMUL.FTZ R5, R16, R5 ;  /* 0x0000000510057220 */ /* 0x020fe20000410000 */
[----:B--2---:R-:W-:Y:S02]  /*03e0*/  FADD.FTZ R4, R3, 1 ;  /* 0x3f80000003047421 */ /* 0x004fe40000010000 */
[----:B------:R-:W-:-:S03]  /*03f0*/  FMUL.FTZ R13, R13, R2 ;  /* 0x000000020d0d7220 */ /* 0x000fc60000410000 */
[----:B------:R-:W-:Y:S01]  /*0400*/  F2I.S8.NTZ R5, R5 ;  /* 0x0000000500057305 */ /* 0x000fe20000202100 */
[----:B------:R-:W-:Y:S01]  /*0410*/  FMUL.FTZ R3, R4, 0.5 ;  /* 0x3f00000004037820 */ /* 0x000fe20000410000 */
[----:B------:R-:W-:Y:S01]  /*0420*/  FMUL.FTZ R13, R16, R13 ;  /* 0x0000000d100d7220 */ /* 0x000fe20000410000 */
[----:B0-----:R-:W-:Y:S02]  /*0430*/  FADD.FTZ R6, R6, 1 ;  /* 0x3f80000006067421 */ /* 0x001fe40000010000 */
[----:B------:R-:W-:Y:S02]  /*0440*/  FMUL.FTZ R7, R14, R3 ;  /* 0x000000030e077220 */ /* 0x000fe40000410000 */
[----:B------:R-:W0:Y:S01]  /*0450*/  LDC.64 R2, c[0x0][0x210] ;  /* 0x00008400ff027b82 */ /* 0x000e220000000a00 */
[----:B------:R-:W-:Y:S01]  /*0460*/  FMUL.FTZ R6, R6, 0.5 ;  /* 0x3f00000006067820 */ /* 0x000fe20000410000 */
[----:B------:R-:W-:Y:S01]  /*0470*/  FMUL.FTZ R7, R16, R7 ;  /* 0x0000000710077220 */ /* 0x000fe20000410000 */
[----:B------:R-:W1:Y:S02]  /*0480*/  F2I.S8.NTZ R4, R13 ;  /* 0x0000000d00047305 */ /* 0x000e640000202100 */
[----:B------:R-:W-:-:S04]  /*0490*/  FMUL.FTZ R15, R15, R6 ;  /* 0x000000060f0f7220 */ /* 0x000fc80000410000 */
[----:B------:R-:W-:Y:S02]  /*04a0*/  FMUL.FTZ R15, R16, R15 ;  /* 0x0000000f100f7220 */ /* 0x000fe40000410000 */
[----:B------:R-:W2:Y:S01]  /*04b0*/  F2I.S8.NTZ R7, R7 ;  /* 0x0000000700077305 */ /* 0x000ea20000202100 */
[----:B-1----:R-:W-:-:S07]  /*04c0*/  PRMT R4, R4, 0x7604, R5 ;  /* 0x0000760404047816 */ /* 0x002fce0000000005 */
[----:B------:R-:W1:Y:S01]  /*04d0*/  F2I.S8.NTZ R15, R15 ;  /* 0x0000000f000f7305 */ /* 0x000e620000202100 */
[----:B0-----:R-:W-:Y:S01]  /*04e0*/  IMAD.WIDE R2, R0, 0x4, R2 ;  /* 0x0000000400027825 */ /* 0x001fe200078e0202 */
[----:B--2---:R-:W-:-:S04]  /*04f0*/  PRMT R4, R7, 0x7054, R4 ;  /* 0x0000705407047816 */ /* 0x004fc80000000004 */
[----:B-1----:R-:W-:-:S05]  /*0500*/  PRMT R5, R15, 0x654, R4 ;  /* 0x000006540f057816 */ /* 0x002fca0000000004 */
[----:B------:R-:W-:Y:S01]  /*0510*/  STG.E desc[UR4][R2.64], R5 ;  /* 0x0000000502007986 */ /* 0x000fe2000c101904 */
[----:B------:R-:W-:Y:S05]  /*0520*/  EXIT ;  /* 0x000000000000794d */ /* 0x000fea0003800000 */
.L_x_11:
        /* <DEDUP_REMOVED lines=13> */
.L_x_19:


//--------------------- .nv.shared.reserved.0     --------------------------
	.section	.nv.shared.reserved.0,"aw",@nobits
	.weak		__nv_reservedSMEM_offset_0_alias
	.size		__nv_reservedSMEM_offset_0_alias, 0, 0
	.other		__nv_reservedSMEM_offset_0_alias,@"STO_CUDA_RESERVED_SHARED STV_DEFAULT"
__nv_reservedSMEM_offset_0_alias:
	.zero		0


//--------------------- .nv.constant0._ZN17fastertransformer24add_bias_gelu_ROW_int8IOI6__halfEEvPaPKaPKT_iiPKfS9_ --------------------------
	.section	.nv.constant0._ZN17fastertransformer24add_bias_gelu_ROW_int8IOI6__halfEEvPaPKaPKT_iiPKfS9_,"a",@progbits
	.sectionflags	@""
	.align	4
.nv.constant0._ZN17fastertransformer24add_bias_gelu_ROW_int8IOI6__halfEEvPaPKaPKT_iiPKfS9_:
	.zero		576


//--------------------- .nv.constant0._ZN17fastertransformer24add_bias_gelu_ROW_int8IOIfEEvPaPKaPKT_iiPKfS8_ --------------------------
	.section	.nv.constant0._ZN17fastertransformer24add_bias_gelu_ROW_int8IOIfEEvPaPKaPKT_iiPKfS8_,"a",@progbits
	.sectionflags	@""
	.align	4
.nv.constant0._ZN17fastertransformer24add_bias_gelu_ROW_int8IOIfEEvPaPKaPKT_iiPKfS8_:
	.zero		576


//--------------------- .nv.constant0._ZN17fastertransformer26add_bias_gelu_COL32_int8IOIfEEvPaPKT_iiPKfS6_ --------------------------
	.section	.nv.constant0._ZN17fastertransformer26add_bias_gelu_COL32_int8IOIfEEvPaPKT_iiPKfS6_,"a",@progbits
	.sectionflags	@""
	.align	4
.nv.constant0._ZN17fastertransformer26add_bias_gelu_COL32_int8IOIfEEvPaPKT_iiPKfS6_:
	.zero		568


//--------------------- .nv.constant0._ZN17fastertransformer26add_bias_gelu_COL32_int8IOI6__halfEEvPaPKaPKT_iiPKfS9_ --------------------------
	.section	.nv.constant0._ZN17fastertransformer26add_bias_gelu_COL32_int8IOI6__halfEEvPaPKaPKT_iiPKfS9_,"a",@progbits
	.sectionflags	@""
	.align	4
.nv.constant0._ZN17fastertransformer26add_bias_gelu_COL32_int8IOI6__halfEEvPaPKaPKT_iiPKfS9_:
	.zero		576


//--------------------- .nv.constant0._ZN17fastertransformer26add_bias_gelu_COL32_int8IOIfEEvPaPKaPKT_iiPKfS8_ --------------------------
	.section	.nv.constant0._ZN17fastertransformer26add_bias_gelu_COL32_int8IOIfEEvPaPKaPKT_iiPKfS8_,"a",@progbits
	.sectionflags	@""
	.align	4
.nv.constant0._ZN17fastertransformer26add_bias_gelu_COL32_int8IOIfEEvPaPKaPKT_iiPKfS8_:
	.zero		576


//--------------------- .nv.constant0._ZN17fastertransformer26add_bias_gelu_COL32_int8IOI6__halfEEvPaPKT_iiPKfS7_ --------------------------
	.section	.nv.constant0._ZN17fastertransformer26add_bias_gelu_COL32_int8IOI6__halfEEvPaPKT_iiPKfS7_,"a",@progbits
	.sectionflags	@""
	.align	4
.nv.constant0._ZN17fastertransformer26add_bias_gelu_COL32_int8IOI6__halfEEvPaPKT_iiPKfS7_:
	.zero		568


//--------------------- .nv.constant0._ZN17fastertransformer32add_bias_gelu_COL32_int32I_int8OEP5char4PK4int4PK7__half2iiPK6float4PKfSC_ --------------------------
	.section	.nv.constant0._ZN17fastertransformer32add_bias_gelu_COL32_int32I_int8OEP5char4PK4int4PK7__half2iiPK6float4PKfSC_,"a",@progbits
	.sectionflags	@""
	.align	4
.nv.constant0._ZN17fastertransformer32add_bias_gelu_COL32_int32I_int8OEP5char4PK4int4PK7__half2iiPK6float4PKfSC_:
	.zero		584


//--------------------- .nv.constant0._ZN17fastertransformer32add_bias_gelu_COL32_int32I_int8OEPaPKiPKfiiS4_S4_S4_ --------------------------
	.section	.nv.constant0._ZN17fastertransformer32add_bias_gelu_COL32_int32I_int8OEPaPKiPKfiiS4_S4_S4_,"a",@progbits
	.sectionflags	@""
	.align	4
.nv.constant0._ZN17fastertransformer32add_bias_gelu_COL32_int32I_int8OEPaPKiPKfiiS4_S4_S4_:
	.zero		584


//--------------------- SYMBOLS --------------------------

	.type		.nv.reservedSmem.offset0,@object
	.size		.nv.reservedSmem.offset0,0x4
